//
// Generated by NVIDIA NVVM Compiler
//
// Compiler Build ID: CL-36424714
// Cuda compilation tools, release 13.0, V13.0.88
// Based on NVVM 20.0.0
//

.version 9.0
.target sm_100
.address_size 64

	// .globl	wmma_example
.extern .shared .align 16 .b8 smem[];

.visible .entry wmma_example(
	.param .u64 .ptr .align 1 wmma_example_param_0,
	.param .u64 .ptr .align 1 wmma_example_param_1,
	.param .u64 .ptr .align 1 wmma_example_param_2,
	.param .u32 wmma_example_param_3,
	.param .u32 wmma_example_param_4
)
.maxntid 256
{
	.reg .pred 	%p<10>;
	.reg .b16 	%rs<647>;
	.reg .b32 	%r<1374>;
	.reg .b32 	%f<2>;
	.reg .b64 	%rd<99>;

	ld.param.u64 	%rd11, [wmma_example_param_1];
	ld.param.u64 	%rd12, [wmma_example_param_2];
	ld.param.u32 	%r204, [wmma_example_param_3];
	ld.param.u32 	%r205, [wmma_example_param_4];
	mov.u32 	%r250, %ctaid.x;
	mov.u32 	%r251, %ctaid.y;
	mov.u32 	%r252, %tid.x;
	mov.u32 	%r253, %tid.y;
	mov.u32 	%r254, %tid.z;
	shl.b32 	%r255, %r253, 5;
	add.s32 	%r256, %r255, %r252;
	shl.b32 	%r257, %r254, 7;
	add.s32 	%r258, %r256, %r257;
	shl.b32 	%r259, %r250, 8;
	shl.b32 	%r260, %r252, 3;
	and.b32  	%r261, %r260, 24;
	shl.b32 	%r262, %r252, 5;
	and.b32  	%r263, %r262, 128;
	shr.u32 	%r264, %r258, 3;
	or.b32  	%r265, %r263, %r259;
	add.s32 	%r266, %r265, %r264;
	mad.lo.s32 	%r267, %r266, %r205, %r261;
	cvt.s64.s32 	%rd1, %r267;
	shl.b32 	%r268, %r258, 3;
	and.b32  	%r269, %r268, 262080;
	xor.b32  	%r270, %r268, %r256;
	and.b32  	%r271, %r270, 56;
	or.b32  	%r272, %r271, %r269;
	shr.u32 	%r273, %r252, 4;
	and.b32  	%r274, %r273, 1;
	and.b32  	%r275, %r252, 7;
	xor.b32  	%r276, %r274, %r275;
	or.b32  	%r277, %r274, 4;
	xor.b32  	%r278, %r277, %r275;
	shl.b32 	%r279, %r251, 7;
	and.b32  	%r280, %r260, 120;
	or.b32  	%r281, %r280, %r279;
	shr.u32 	%r282, %r258, 4;
	mad.lo.s32 	%r283, %r204, %r282, %r281;
	cvt.s64.s32 	%rd33, %r283;
	shr.u32 	%r284, %r258, 1;
	and.b32  	%r285, %r284, 16320;
	shl.b32 	%r286, %r252, 7;
	cvt.u16.u32 	%rs387, %r252;
	cvt.u16.u32 	%rs388, %r255;
	add.s16 	%rs389, %rs388, %rs387;
	shr.u16 	%rs390, %rs389, 1;
	cvt.u32.u16 	%r287, %rs390;
	and.b32  	%r288, %r287, 56;
	and.b32  	%r289, %r286, 1920;
	add.s32 	%r290, %r289, %r285;
	or.b32  	%r1, %r290, %r288;
	shl.b32 	%r291, %r254, 8;
	and.b32  	%r292, %r260, 1984;
	add.s32 	%r293, %r292, %r291;
	mov.f32 	%f1, 0f00000000;
	// begin inline asm
	{  cvt.rn.f16.f32 %rs519, %f1;}

	// end inline asm
	bar.sync 	0;
	shl.b32 	%r294, %r272, 1;
	mov.u32 	%r295, smem;
	add.s32 	%r206, %r295, %r294;
	mul.wide.s32 	%rd34, %r267, 2;
	add.s64 	%rd13, %rd11, %rd34;
	// begin inline asm
	cp.async.cg.shared.global [%r206], [%rd13], 16, 16;
	// end inline asm
	add.s32 	%r207, %r206, 4096;
	shl.b32 	%r296, %r205, 5;
	mul.wide.s32 	%rd35, %r296, 2;
	add.s64 	%rd14, %rd13, %rd35;
	// begin inline asm
	cp.async.cg.shared.global [%r207], [%rd14], 16, 16;
	// end inline asm
	add.s32 	%r208, %r206, 8192;
	shl.b32 	%r297, %r205, 6;
	mul.wide.s32 	%rd36, %r297, 2;
	add.s64 	%rd15, %rd13, %rd36;
	// begin inline asm
	cp.async.cg.shared.global [%r208], [%rd15], 16, 16;
	// end inline asm
	add.s32 	%r209, %r206, 12288;
	mul.lo.s32 	%r298, %r205, 96;
	mul.wide.s32 	%rd37, %r298, 2;
	add.s64 	%rd16, %rd13, %rd37;
	// begin inline asm
	cp.async.cg.shared.global [%r209], [%rd16], 16, 16;
	// end inline asm
	shl.b32 	%r299, %r1, 1;
	add.s32 	%r300, %r295, 49152;
	add.s32 	%r210, %r300, %r299;
	mul.wide.s32 	%rd38, %r283, 2;
	add.s64 	%rd17, %rd12, %rd38;
	// begin inline asm
	cp.async.cg.shared.global [%r210], [%rd17], 16, 16;
	// end inline asm
	add.s32 	%r211, %r210, 4096;
	shl.b32 	%r301, %r204, 4;
	mul.wide.s32 	%rd39, %r301, 2;
	add.s64 	%rd18, %rd17, %rd39;
	// begin inline asm
	cp.async.cg.shared.global [%r211], [%rd18], 16, 16;
	// end inline asm
	// begin inline asm
	cp.async.commit_group;
	// end inline asm
	shl.b32 	%r302, %r204, 5;
	add.s32 	%r212, %r206, 16384;
	add.s64 	%rd19, %rd13, 64;
	// begin inline asm
	cp.async.cg.shared.global [%r212], [%rd19], 16, 16;
	// end inline asm
	add.s32 	%r213, %r206, 20480;
	add.s64 	%rd20, %rd14, 64;
	// begin inline asm
	cp.async.cg.shared.global [%r213], [%rd20], 16, 16;
	// end inline asm
	add.s32 	%r214, %r206, 24576;
	add.s64 	%rd21, %rd15, 64;
	// begin inline asm
	cp.async.cg.shared.global [%r214], [%rd21], 16, 16;
	// end inline asm
	add.s32 	%r215, %r206, 28672;
	add.s64 	%rd22, %rd16, 64;
	// begin inline asm
	cp.async.cg.shared.global [%r215], [%rd22], 16, 16;
	// end inline asm
	add.s32 	%r216, %r210, 8192;
	mul.wide.s32 	%rd40, %r302, 2;
	add.s64 	%rd23, %rd17, %rd40;
	// begin inline asm
	cp.async.cg.shared.global [%r216], [%rd23], 16, 16;
	// end inline asm
	add.s32 	%r217, %r210, 12288;
	add.s64 	%rd24, %rd23, %rd39;
	// begin inline asm
	cp.async.cg.shared.global [%r217], [%rd24], 16, 16;
	// end inline asm
	// begin inline asm
	cp.async.commit_group;
	// end inline asm
	add.s64 	%rd98, %rd40, %rd33;
	// begin inline asm
	cp.async.wait_group 1;
	// end inline asm
	bar.sync 	0;
	shl.b32 	%r303, %r276, 4;
	shl.b32 	%r304, %r253, 11;
	or.b32  	%r305, %r289, %r304;
	or.b32  	%r306, %r303, %r305;
	add.s32 	%r307, %r295, %r306;
	cvt.u64.u32 	%rd25, %r307;
	// begin inline asm
	ldmatrix.sync.aligned.m8n8.x4.shared.b16 {%r1370, %r1371, %r1372, %r1373}, [%rd25];
	// end inline asm
	add.s32 	%r308, %r307, 8192;
	cvt.u64.u32 	%rd26, %r308;
	// begin inline asm
	ldmatrix.sync.aligned.m8n8.x4.shared.b16 {%r1366, %r1367, %r1368, %r1369}, [%rd26];
	// end inline asm
	shl.b32 	%r309, %r278, 4;
	or.b32  	%r310, %r309, %r305;
	add.s32 	%r311, %r295, %r310;
	cvt.u64.u32 	%rd27, %r311;
	// begin inline asm
	ldmatrix.sync.aligned.m8n8.x4.shared.b16 {%r1362, %r1363, %r1364, %r1365}, [%rd27];
	// end inline asm
	add.s32 	%r312, %r311, 8192;
	cvt.u64.u32 	%rd28, %r312;
	// begin inline asm
	ldmatrix.sync.aligned.m8n8.x4.shared.b16 {%r1358, %r1359, %r1360, %r1361}, [%rd28];
	// end inline asm
	shl.b32 	%r313, %r293, 1;
	shl.b32 	%r314, %r252, 4;
	and.b32  	%r315, %r314, 112;
	or.b32  	%r316, %r315, %r313;
	add.s32 	%r317, %r300, %r316;
	cvt.u64.u32 	%rd29, %r317;
	// begin inline asm
	ldmatrix.sync.aligned.m8n8.x4.trans.shared.b16 {%r1354, %r1355, %r1356, %r1357}, [%rd29];
	// end inline asm
	add.s32 	%r318, %r317, 1024;
	cvt.u64.u32 	%rd30, %r318;
	// begin inline asm
	ldmatrix.sync.aligned.m8n8.x4.trans.shared.b16 {%r1350, %r1351, %r1352, %r1353}, [%rd30];
	// end inline asm
	add.s32 	%r319, %r317, 2048;
	cvt.u64.u32 	%rd31, %r319;
	// begin inline asm
	ldmatrix.sync.aligned.m8n8.x4.trans.shared.b16 {%r1346, %r1347, %r1348, %r1349}, [%rd31];
	// end inline asm
	add.s32 	%r320, %r317, 3072;
	cvt.u64.u32 	%rd32, %r320;
	// begin inline asm
	ldmatrix.sync.aligned.m8n8.x4.trans.shared.b16 {%r1342, %r1343, %r1344, %r1345}, [%rd32];
	// end inline asm
	setp.lt.s32 	%p1, %r205, 32;
	mov.u16 	%rs520, %rs519;
	mov.u16 	%rs521, %rs519;
	mov.u16 	%rs522, %rs519;
	mov.u16 	%rs523, %rs519;
	mov.u16 	%rs524, %rs519;
	mov.u16 	%rs525, %rs519;
	mov.u16 	%rs526, %rs519;
	mov.u16 	%rs527, %rs519;
	mov.u16 	%rs528, %rs519;
	mov.u16 	%rs529, %rs519;
	mov.u16 	%rs530, %rs519;
	mov.u16 	%rs531, %rs519;
	mov.u16 	%rs532, %rs519;
	mov.u16 	%rs533, %rs519;
	mov.u16 	%rs534, %rs519;
	mov.u16 	%rs535, %rs519;
	mov.u16 	%rs536, %rs519;
	mov.u16 	%rs537, %rs519;
	mov.u16 	%rs538, %rs519;
	mov.u16 	%rs539, %rs519;
	mov.u16 	%rs540, %rs519;
	mov.u16 	%rs541, %rs519;
	mov.u16 	%rs542, %rs519;
	mov.u16 	%rs543, %rs519;
	mov.u16 	%rs544, %rs519;
	mov.u16 	%rs545, %rs519;
	mov.u16 	%rs546, %rs519;
	mov.u16 	%rs547, %rs519;
	mov.u16 	%rs548, %rs519;
	mov.u16 	%rs549, %rs519;
	mov.u16 	%rs550, %rs519;
	mov.u16 	%rs551, %rs519;
	mov.u16 	%rs552, %rs519;
	mov.u16 	%rs553, %rs519;
	mov.u16 	%rs554, %rs519;
	mov.u16 	%rs555, %rs519;
	mov.u16 	%rs556, %rs519;
	mov.u16 	%rs557, %rs519;
	mov.u16 	%rs558, %rs519;
	mov.u16 	%rs559, %rs519;
	mov.u16 	%rs560, %rs519;
	mov.u16 	%rs561, %rs519;
	mov.u16 	%rs562, %rs519;
	mov.u16 	%rs563, %rs519;
	mov.u16 	%rs564, %rs519;
	mov.u16 	%rs565, %rs519;
	mov.u16 	%rs566, %rs519;
	mov.u16 	%rs567, %rs519;
	mov.u16 	%rs568, %rs519;
	mov.u16 	%rs569, %rs519;
	mov.u16 	%rs570, %rs519;
	mov.u16 	%rs571, %rs519;
	mov.u16 	%rs572, %rs519;
	mov.u16 	%rs573, %rs519;
	mov.u16 	%rs574, %rs519;
	mov.u16 	%rs575, %rs519;
	mov.u16 	%rs576, %rs519;
	mov.u16 	%rs577, %rs519;
	mov.u16 	%rs578, %rs519;
	mov.u16 	%rs579, %rs519;
	mov.u16 	%rs580, %rs519;
	mov.u16 	%rs581, %rs519;
	mov.u16 	%rs582, %rs519;
	mov.u16 	%rs583, %rs519;
	mov.u16 	%rs584, %rs519;
	mov.u16 	%rs585, %rs519;
	mov.u16 	%rs586, %rs519;
	mov.u16 	%rs587, %rs519;
	mov.u16 	%rs588, %rs519;
	mov.u16 	%rs589, %rs519;
	mov.u16 	%rs590, %rs519;
	mov.u16 	%rs591, %rs519;
	mov.u16 	%rs592, %rs519;
	mov.u16 	%rs593, %rs519;
	mov.u16 	%rs594, %rs519;
	mov.u16 	%rs595, %rs519;
	mov.u16 	%rs596, %rs519;
	mov.u16 	%rs597, %rs519;
	mov.u16 	%rs598, %rs519;
	mov.u16 	%rs599, %rs519;
	mov.u16 	%rs600, %rs519;
	mov.u16 	%rs601, %rs519;
	mov.u16 	%rs602, %rs519;
	mov.u16 	%rs603, %rs519;
	mov.u16 	%rs604, %rs519;
	mov.u16 	%rs605, %rs519;
	mov.u16 	%rs606, %rs519;
	mov.u16 	%rs607, %rs519;
	mov.u16 	%rs608, %rs519;
	mov.u16 	%rs609, %rs519;
	mov.u16 	%rs610, %rs519;
	mov.u16 	%rs611, %rs519;
	mov.u16 	%rs612, %rs519;
	mov.u16 	%rs613, %rs519;
	mov.u16 	%rs614, %rs519;
	mov.u16 	%rs615, %rs519;
	mov.u16 	%rs616, %rs519;
	mov.u16 	%rs617, %rs519;
	mov.u16 	%rs618, %rs519;
	mov.u16 	%rs619, %rs519;
	mov.u16 	%rs620, %rs519;
	mov.u16 	%rs621, %rs519;
	mov.u16 	%rs622, %rs519;
	mov.u16 	%rs623, %rs519;
	mov.u16 	%rs624, %rs519;
	mov.u16 	%rs625, %rs519;
	mov.u16 	%rs626, %rs519;
	mov.u16 	%rs627, %rs519;
	mov.u16 	%rs628, %rs519;
	mov.u16 	%rs629, %rs519;
	mov.u16 	%rs630, %rs519;
	mov.u16 	%rs631, %rs519;
	mov.u16 	%rs632, %rs519;
	mov.u16 	%rs633, %rs519;
	mov.u16 	%rs634, %rs519;
	mov.u16 	%rs635, %rs519;
	mov.u16 	%rs636, %rs519;
	mov.u16 	%rs637, %rs519;
	mov.u16 	%rs638, %rs519;
	mov.u16 	%rs639, %rs519;
	mov.u16 	%rs640, %rs519;
	mov.u16 	%rs641, %rs519;
	mov.u16 	%rs642, %rs519;
	mov.u16 	%rs643, %rs519;
	mov.u16 	%rs644, %rs519;
	mov.u16 	%rs645, %rs519;
	mov.u16 	%rs646, %rs519;
	@%p1 bra 	$L__BB0_5;
	ld.param.u32 	%r1336, [wmma_example_param_4];
	shr.s32 	%r324, %r1336, 31;
	shr.u32 	%r325, %r324, 27;
	add.s32 	%r326, %r1336, %r325;
	shr.s32 	%r327, %r326, 5;
	neg.s32 	%r1339, %r327;
	add.s64 	%rd97, %rd1, 64;
	add.s32 	%r34, %r327, -2;
	mov.b32 	%r1341, 0;
	mov.b32 	%r1340, 2;
	mov.b32 	%r1338, 1;
	mov.u16 	%rs646, %rs519;
	mov.u16 	%rs645, %rs519;
	mov.u16 	%rs644, %rs519;
	mov.u16 	%rs643, %rs519;
	mov.u16 	%rs642, %rs519;
	mov.u16 	%rs641, %rs519;
	mov.u16 	%rs640, %rs519;
	mov.u16 	%rs639, %rs519;
	mov.u16 	%rs638, %rs519;
	mov.u16 	%rs637, %rs519;
	mov.u16 	%rs636, %rs519;
	mov.u16 	%rs635, %rs519;
	mov.u16 	%rs634, %rs519;
	mov.u16 	%rs633, %rs519;
	mov.u16 	%rs632, %rs519;
	mov.u16 	%rs631, %rs519;
	mov.u16 	%rs630, %rs519;
	mov.u16 	%rs629, %rs519;
	mov.u16 	%rs628, %rs519;
	mov.u16 	%rs627, %rs519;
	mov.u16 	%rs626, %rs519;
	mov.u16 	%rs625, %rs519;
	mov.u16 	%rs624, %rs519;
	mov.u16 	%rs623, %rs519;
	mov.u16 	%rs622, %rs519;
	mov.u16 	%rs621, %rs519;
	mov.u16 	%rs620, %rs519;
	mov.u16 	%rs619, %rs519;
	mov.u16 	%rs618, %rs519;
	mov.u16 	%rs617, %rs519;
	mov.u16 	%rs616, %rs519;
	mov.u16 	%rs615, %rs519;
	mov.u16 	%rs614, %rs519;
	mov.u16 	%rs613, %rs519;
	mov.u16 	%rs612, %rs519;
	mov.u16 	%rs611, %rs519;
	mov.u16 	%rs610, %rs519;
	mov.u16 	%rs609, %rs519;
	mov.u16 	%rs608, %rs519;
	mov.u16 	%rs607, %rs519;
	mov.u16 	%rs606, %rs519;
	mov.u16 	%rs605, %rs519;
	mov.u16 	%rs604, %rs519;
	mov.u16 	%rs603, %rs519;
	mov.u16 	%rs602, %rs519;
	mov.u16 	%rs601, %rs519;
	mov.u16 	%rs600, %rs519;
	mov.u16 	%rs599, %rs519;
	mov.u16 	%rs598, %rs519;
	mov.u16 	%rs597, %rs519;
	mov.u16 	%rs596, %rs519;
	mov.u16 	%rs595, %rs519;
	mov.u16 	%rs594, %rs519;
	mov.u16 	%rs593, %rs519;
	mov.u16 	%rs592, %rs519;
	mov.u16 	%rs591, %rs519;
	mov.u16 	%rs590, %rs519;
	mov.u16 	%rs589, %rs519;
	mov.u16 	%rs588, %rs519;
	mov.u16 	%rs587, %rs519;
	mov.u16 	%rs586, %rs519;
	mov.u16 	%rs585, %rs519;
	mov.u16 	%rs584, %rs519;
	mov.u16 	%rs583, %rs519;
	mov.u16 	%rs582, %rs519;
	mov.u16 	%rs581, %rs519;
	mov.u16 	%rs580, %rs519;
	mov.u16 	%rs579, %rs519;
	mov.u16 	%rs578, %rs519;
	mov.u16 	%rs577, %rs519;
	mov.u16 	%rs576, %rs519;
	mov.u16 	%rs575, %rs519;
	mov.u16 	%rs574, %rs519;
	mov.u16 	%rs573, %rs519;
	mov.u16 	%rs572, %rs519;
	mov.u16 	%rs571, %rs519;
	mov.u16 	%rs570, %rs519;
	mov.u16 	%rs569, %rs519;
	mov.u16 	%rs568, %rs519;
	mov.u16 	%rs567, %rs519;
	mov.u16 	%rs566, %rs519;
	mov.u16 	%rs565, %rs519;
	mov.u16 	%rs564, %rs519;
	mov.u16 	%rs563, %rs519;
	mov.u16 	%rs562, %rs519;
	mov.u16 	%rs561, %rs519;
	mov.u16 	%rs560, %rs519;
	mov.u16 	%rs559, %rs519;
	mov.u16 	%rs558, %rs519;
	mov.u16 	%rs557, %rs519;
	mov.u16 	%rs556, %rs519;
	mov.u16 	%rs555, %rs519;
	mov.u16 	%rs554, %rs519;
	mov.u16 	%rs553, %rs519;
	mov.u16 	%rs552, %rs519;
	mov.u16 	%rs551, %rs519;
	mov.u16 	%rs550, %rs519;
	mov.u16 	%rs549, %rs519;
	mov.u16 	%rs548, %rs519;
	mov.u16 	%rs547, %rs519;
	mov.u16 	%rs546, %rs519;
	mov.u16 	%rs545, %rs519;
	mov.u16 	%rs544, %rs519;
	mov.u16 	%rs543, %rs519;
	mov.u16 	%rs542, %rs519;
	mov.u16 	%rs541, %rs519;
	mov.u16 	%rs540, %rs519;
	mov.u16 	%rs539, %rs519;
	mov.u16 	%rs538, %rs519;
	mov.u16 	%rs537, %rs519;
	mov.u16 	%rs536, %rs519;
	mov.u16 	%rs535, %rs519;
	mov.u16 	%rs534, %rs519;
	mov.u16 	%rs533, %rs519;
	mov.u16 	%rs532, %rs519;
	mov.u16 	%rs531, %rs519;
	mov.u16 	%rs530, %rs519;
	mov.u16 	%rs529, %rs519;
	mov.u16 	%rs528, %rs519;
	mov.u16 	%rs527, %rs519;
	mov.u16 	%rs526, %rs519;
	mov.u16 	%rs525, %rs519;
	mov.u16 	%rs524, %rs519;
	mov.u16 	%rs523, %rs519;
	mov.u16 	%rs522, %rs519;
	mov.u16 	%rs521, %rs519;
	mov.u16 	%rs520, %rs519;
$L__BB0_2:
	add.s32 	%r680, %r1340, -2;
	mul.hi.u32 	%r681, %r1341, -1431655765;
	shr.u32 	%r682, %r681, 1;
	mad.lo.s32 	%r683, %r682, -3, %r1340;
	setp.eq.s32 	%p2, %r683, 3;
	mov.u32 	%r684, smem;
	add.s32 	%r685, %r684, 32768;
	add.s32 	%r686, %r684, 16384;
	selp.b32 	%r687, %r686, %r685, %p2;
	setp.eq.s32 	%p3, %r683, 2;
	selp.b32 	%r688, %r684, %r687, %p3;
	add.s32 	%r689, %r684, 65536;
	add.s32 	%r690, %r684, 57344;
	selp.b32 	%r691, %r690, %r689, %p2;
	add.s32 	%r692, %r684, 49152;
	selp.b32 	%r693, %r692, %r691, %p3;
	mov.u32 	%r694, %tid.x;
	mov.u32 	%r695, %tid.y;
	shr.u32 	%r696, %r694, 4;
	and.b32  	%r697, %r696, 1;
	or.b32  	%r698, %r697, 2;
	and.b32  	%r699, %r694, 7;
	xor.b32  	%r700, %r698, %r699;
	shl.b32 	%r701, %r700, 4;
	shl.b32 	%r702, %r695, 11;
	shl.b32 	%r703, %r694, 7;
	and.b32  	%r704, %r703, 1920;
	or.b32  	%r705, %r704, %r702;
	or.b32  	%r706, %r701, %r705;
	add.s32 	%r707, %r688, %r706;
	cvt.u64.u32 	%rd41, %r707;
	// begin inline asm
	ldmatrix.sync.aligned.m8n8.x4.shared.b16 {%r328, %r329, %r330, %r331}, [%rd41];
	// end inline asm
	add.s32 	%r708, %r707, 8192;
	cvt.u64.u32 	%rd42, %r708;
	// begin inline asm
	ldmatrix.sync.aligned.m8n8.x4.shared.b16 {%r332, %r333, %r334, %r335}, [%rd42];
	// end inline asm
	or.b32  	%r709, %r697, 6;
	xor.b32  	%r710, %r709, %r699;
	shl.b32 	%r711, %r710, 4;
	or.b32  	%r712, %r711, %r705;
	add.s32 	%r713, %r688, %r712;
	cvt.u64.u32 	%rd43, %r713;
	// begin inline asm
	ldmatrix.sync.aligned.m8n8.x4.shared.b16 {%r336, %r337, %r338, %r339}, [%rd43];
	// end inline asm
	add.s32 	%r714, %r713, 8192;
	cvt.u64.u32 	%rd44, %r714;
	// begin inline asm
	ldmatrix.sync.aligned.m8n8.x4.shared.b16 {%r340, %r341, %r342, %r343}, [%rd44];
	// end inline asm
	shl.b32 	%r715, %r694, 3;
	and.b32  	%r716, %r715, 1984;
	mov.u32 	%r717, %tid.z;
	shl.b32 	%r718, %r717, 8;
	add.s32 	%r719, %r716, %r718;
	shl.b32 	%r720, %r719, 1;
	shl.b32 	%r721, %r694, 4;
	and.b32  	%r722, %r721, 112;
	or.b32  	%r723, %r722, %r720;
	add.s32 	%r724, %r693, %r723;
	add.s32 	%r725, %r724, 4096;
	cvt.u64.u32 	%rd45, %r725;
	// begin inline asm
	ldmatrix.sync.aligned.m8n8.x4.trans.shared.b16 {%r344, %r345, %r346, %r347}, [%rd45];
	// end inline asm
	add.s32 	%r726, %r724, 5120;
	cvt.u64.u32 	%rd46, %r726;
	// begin inline asm
	ldmatrix.sync.aligned.m8n8.x4.trans.shared.b16 {%r348, %r349, %r350, %r351}, [%rd46];
	// end inline asm
	add.s32 	%r727, %r724, 6144;
	cvt.u64.u32 	%rd47, %r727;
	// begin inline asm
	ldmatrix.sync.aligned.m8n8.x4.trans.shared.b16 {%r352, %r353, %r354, %r355}, [%rd47];
	// end inline asm
	add.s32 	%r728, %r724, 7168;
	cvt.u64.u32 	%rd48, %r728;
	// begin inline asm
	ldmatrix.sync.aligned.m8n8.x4.trans.shared.b16 {%r356, %r357, %r358, %r359}, [%rd48];
	// end inline asm
	mov.b32 	%r799, {%rs522, %rs521};
	mov.b32 	%r800, {%rs520, %rs519};
	// begin inline asm
	mma.sync.aligned.m16n8k16.row.col.f16.f16.f16.f16 { %r799, %r800 }, { %r1370, %r1371, %r1372, %r1373 }, { %r1354, %r1355 }, { %r799, %r800 };
	// end inline asm
	mov.b32 	%r809, {%rs526, %rs525};
	mov.b32 	%r810, {%rs524, %rs523};
	// begin inline asm
	mma.sync.aligned.m16n8k16.row.col.f16.f16.f16.f16 { %r809, %r810 }, { %r1370, %r1371, %r1372, %r1373 }, { %r1356, %r1357 }, { %r809, %r810 };
	// end inline asm
	mov.b32 	%r819, {%rs530, %rs529};
	mov.b32 	%r820, {%rs528, %rs527};
	// begin inline asm
	mma.sync.aligned.m16n8k16.row.col.f16.f16.f16.f16 { %r819, %r820 }, { %r1370, %r1371, %r1372, %r1373 }, { %r1350, %r1351 }, { %r819, %r820 };
	// end inline asm
	mov.b32 	%r829, {%rs534, %rs533};
	mov.b32 	%r830, {%rs532, %rs531};
	// begin inline asm
	mma.sync.aligned.m16n8k16.row.col.f16.f16.f16.f16 { %r829, %r830 }, { %r1370, %r1371, %r1372, %r1373 }, { %r1352, %r1353 }, { %r829, %r830 };
	// end inline asm
	mov.b32 	%r839, {%rs538, %rs537};
	mov.b32 	%r840, {%rs536, %rs535};
	// begin inline asm
	mma.sync.aligned.m16n8k16.row.col.f16.f16.f16.f16 { %r839, %r840 }, { %r1370, %r1371, %r1372, %r1373 }, { %r1346, %r1347 }, { %r839, %r840 };
	// end inline asm
	mov.b32 	%r849, {%rs542, %rs541};
	mov.b32 	%r850, {%rs540, %rs539};
	// begin inline asm
	mma.sync.aligned.m16n8k16.row.col.f16.f16.f16.f16 { %r849, %r850 }, { %r1370, %r1371, %r1372, %r1373 }, { %r1348, %r1349 }, { %r849, %r850 };
	// end inline asm
	mov.b32 	%r859, {%rs546, %rs545};
	mov.b32 	%r860, {%rs544, %rs543};
	// begin inline asm
	mma.sync.aligned.m16n8k16.row.col.f16.f16.f16.f16 { %r859, %r860 }, { %r1370, %r1371, %r1372, %r1373 }, { %r1342, %r1343 }, { %r859, %r860 };
	// end inline asm
	mov.b32 	%r869, {%rs550, %rs549};
	mov.b32 	%r870, {%rs548, %rs547};
	// begin inline asm
	mma.sync.aligned.m16n8k16.row.col.f16.f16.f16.f16 { %r869, %r870 }, { %r1370, %r1371, %r1372, %r1373 }, { %r1344, %r1345 }, { %r869, %r870 };
	// end inline asm
	mov.b32 	%r879, {%rs646, %rs645};
	mov.b32 	%r880, {%rs644, %rs643};
	// begin inline asm
	mma.sync.aligned.m16n8k16.row.col.f16.f16.f16.f16 { %r879, %r880 }, { %r1366, %r1367, %r1368, %r1369 }, { %r1354, %r1355 }, { %r879, %r880 };
	// end inline asm
	mov.b32 	%r889, {%rs642, %rs641};
	mov.b32 	%r890, {%rs640, %rs639};
	// begin inline asm
	mma.sync.aligned.m16n8k16.row.col.f16.f16.f16.f16 { %r889, %r890 }, { %r1366, %r1367, %r1368, %r1369 }, { %r1356, %r1357 }, { %r889, %r890 };
	// end inline asm
	mov.b32 	%r899, {%rs638, %rs637};
	mov.b32 	%r900, {%rs636, %rs635};
	// begin inline asm
	mma.sync.aligned.m16n8k16.row.col.f16.f16.f16.f16 { %r899, %r900 }, { %r1366, %r1367, %r1368, %r1369 }, { %r1350, %r1351 }, { %r899, %r900 };
	// end inline asm
	mov.b32 	%r909, {%rs634, %rs633};
	mov.b32 	%r910, {%rs632, %rs631};
	// begin inline asm
	mma.sync.aligned.m16n8k16.row.col.f16.f16.f16.f16 { %r909, %r910 }, { %r1366, %r1367, %r1368, %r1369 }, { %r1352, %r1353 }, { %r909, %r910 };
	// end inline asm
	mov.b32 	%r919, {%rs630, %rs629};
	mov.b32 	%r920, {%rs628, %rs627};
	// begin inline asm
	mma.sync.aligned.m16n8k16.row.col.f16.f16.f16.f16 { %r919, %r920 }, { %r1366, %r1367, %r1368, %r1369 }, { %r1346, %r1347 }, { %r919, %r920 };
	// end inline asm
	mov.b32 	%r929, {%rs626, %rs625};
	mov.b32 	%r930, {%rs624, %rs623};
	// begin inline asm
	mma.sync.aligned.m16n8k16.row.col.f16.f16.f16.f16 { %r929, %r930 }, { %r1366, %r1367, %r1368, %r1369 }, { %r1348, %r1349 }, { %r929, %r930 };
	// end inline asm
	mov.b32 	%r939, {%rs622, %rs621};
	mov.b32 	%r940, {%rs620, %rs619};
	// begin inline asm
	mma.sync.aligned.m16n8k16.row.col.f16.f16.f16.f16 { %r939, %r940 }, { %r1366, %r1367, %r1368, %r1369 }, { %r1342, %r1343 }, { %r939, %r940 };
	// end inline asm
	mov.b32 	%r949, {%rs618, %rs617};
	mov.b32 	%r950, {%rs616, %rs615};
	// begin inline asm
	mma.sync.aligned.m16n8k16.row.col.f16.f16.f16.f16 { %r949, %r950 }, { %r1366, %r1367, %r1368, %r1369 }, { %r1344, %r1345 }, { %r949, %r950 };
	// end inline asm
	mov.b32 	%r959, {%rs614, %rs613};
	mov.b32 	%r960, {%rs612, %rs611};
	// begin inline asm
	mma.sync.aligned.m16n8k16.row.col.f16.f16.f16.f16 { %r959, %r960 }, { %r1362, %r1363, %r1364, %r1365 }, { %r1354, %r1355 }, { %r959, %r960 };
	// end inline asm
	mov.b32 	%r969, {%rs610, %rs609};
	mov.b32 	%r970, {%rs608, %rs607};
	// begin inline asm
	mma.sync.aligned.m16n8k16.row.col.f16.f16.f16.f16 { %r969, %r970 }, { %r1362, %r1363, %r1364, %r1365 }, { %r1356, %r1357 }, { %r969, %r970 };
	// end inline asm
	mov.b32 	%r979, {%rs606, %rs605};
	mov.b32 	%r980, {%rs604, %rs603};
	// begin inline asm
	mma.sync.aligned.m16n8k16.row.col.f16.f16.f16.f16 { %r979, %r980 }, { %r1362, %r1363, %r1364, %r1365 }, { %r1350, %r1351 }, { %r979, %r980 };
	// end inline asm
	mov.b32 	%r989, {%rs602, %rs601};
	mov.b32 	%r990, {%rs600, %rs599};
	// begin inline asm
	mma.sync.aligned.m16n8k16.row.col.f16.f16.f16.f16 { %r989, %r990 }, { %r1362, %r1363, %r1364, %r1365 }, { %r1352, %r1353 }, { %r989, %r990 };
	// end inline asm
	mov.b32 	%r999, {%rs598, %rs597};
	mov.b32 	%r1000, {%rs596, %rs595};
	// begin inline asm
	mma.sync.aligned.m16n8k16.row.col.f16.f16.f16.f16 { %r999, %r1000 }, { %r1362, %r1363, %r1364, %r1365 }, { %r1346, %r1347 }, { %r999, %r1000 };
	// end inline asm
	mov.b32 	%r1009, {%rs594, %rs593};
	mov.b32 	%r1010, {%rs592, %rs591};
	// begin inline asm
	mma.sync.aligned.m16n8k16.row.col.f16.f16.f16.f16 { %r1009, %r1010 }, { %r1362, %r1363, %r1364, %r1365 }, { %r1348, %r1349 }, { %r1009, %r1010 };
	// end inline asm
	mov.b32 	%r1019, {%rs590, %rs589};
	mov.b32 	%r1020, {%rs588, %rs587};
	// begin inline asm
	mma.sync.aligned.m16n8k16.row.col.f16.f16.f16.f16 { %r1019, %r1020 }, { %r1362, %r1363, %r1364, %r1365 }, { %r1342, %r1343 }, { %r1019, %r1020 };
	// end inline asm
	mov.b32 	%r1029, {%rs586, %rs585};
	mov.b32 	%r1030, {%rs584, %rs583};
	// begin inline asm
	mma.sync.aligned.m16n8k16.row.col.f16.f16.f16.f16 { %r1029, %r1030 }, { %r1362, %r1363, %r1364, %r1365 }, { %r1344, %r1345 }, { %r1029, %r1030 };
	// end inline asm
	mov.b32 	%r1039, {%rs582, %rs581};
	mov.b32 	%r1040, {%rs580, %rs579};
	// begin inline asm
	mma.sync.aligned.m16n8k16.row.col.f16.f16.f16.f16 { %r1039, %r1040 }, { %r1358, %r1359, %r1360, %r1361 }, { %r1354, %r1355 }, { %r1039, %r1040 };
	// end inline asm
	mov.b32 	%r1049, {%rs578, %rs577};
	mov.b32 	%r1050, {%rs576, %rs575};
	// begin inline asm
	mma.sync.aligned.m16n8k16.row.col.f16.f16.f16.f16 { %r1049, %r1050 }, { %r1358, %r1359, %r1360, %r1361 }, { %r1356, %r1357 }, { %r1049, %r1050 };
	// end inline asm
	mov.b32 	%r1059, {%rs574, %rs573};
	mov.b32 	%r1060, {%rs572, %rs571};
	// begin inline asm
	mma.sync.aligned.m16n8k16.row.col.f16.f16.f16.f16 { %r1059, %r1060 }, { %r1358, %r1359, %r1360, %r1361 }, { %r1350, %r1351 }, { %r1059, %r1060 };
	// end inline asm
	mov.b32 	%r1069, {%rs570, %rs569};
	mov.b32 	%r1070, {%rs568, %rs567};
	// begin inline asm
	mma.sync.aligned.m16n8k16.row.col.f16.f16.f16.f16 { %r1069, %r1070 }, { %r1358, %r1359, %r1360, %r1361 }, { %r1352, %r1353 }, { %r1069, %r1070 };
	// end inline asm
	mov.b32 	%r1079, {%rs566, %rs565};
	mov.b32 	%r1080, {%rs564, %rs563};
	// begin inline asm
	mma.sync.aligned.m16n8k16.row.col.f16.f16.f16.f16 { %r1079, %r1080 }, { %r1358, %r1359, %r1360, %r1361 }, { %r1346, %r1347 }, { %r1079, %r1080 };
	// end inline asm
	mov.b32 	%r1089, {%rs562, %rs561};
	mov.b32 	%r1090, {%rs560, %rs559};
	// begin inline asm
	mma.sync.aligned.m16n8k16.row.col.f16.f16.f16.f16 { %r1089, %r1090 }, { %r1358, %r1359, %r1360, %r1361 }, { %r1348, %r1349 }, { %r1089, %r1090 };
	// end inline asm
	mov.b32 	%r1099, {%rs558, %rs557};
	mov.b32 	%r1100, {%rs556, %rs555};
	// begin inline asm
	mma.sync.aligned.m16n8k16.row.col.f16.f16.f16.f16 { %r1099, %r1100 }, { %r1358, %r1359, %r1360, %r1361 }, { %r1342, %r1343 }, { %r1099, %r1100 };
	// end inline asm
	mov.b32 	%r1109, {%rs554, %rs553};
	mov.b32 	%r1110, {%rs552, %rs551};
	// begin inline asm
	mma.sync.aligned.m16n8k16.row.col.f16.f16.f16.f16 { %r1109, %r1110 }, { %r1358, %r1359, %r1360, %r1361 }, { %r1344, %r1345 }, { %r1109, %r1110 };
	// end inline asm
	setp.ge.s32 	%p4, %r680, %r34;
	@%p4 bra 	$L__BB0_4;
	ld.param.u32 	%r1337, [wmma_example_param_4];
	ld.param.u32 	%r1334, [wmma_example_param_3];
	ld.param.u64 	%rd94, [wmma_example_param_2];
	ld.param.u64 	%rd93, [wmma_example_param_1];
	mul.hi.u32 	%r735, %r1340, -1431655765;
	shr.u32 	%r736, %r735, 1;
	mad.lo.s32 	%r737, %r736, -3, %r1340;
	setp.eq.s32 	%p5, %r737, 1;
	setp.eq.s32 	%p6, %r737, 0;
	add.s32 	%r739, %r684, 32768;
	add.s32 	%r740, %r684, 16384;
	selp.b32 	%r741, %r740, %r739, %p5;
	selp.b32 	%r742, %r684, %r741, %p6;
	mov.u32 	%r743, %tid.y;
	shl.b32 	%r744, %r743, 5;
	mov.u32 	%r745, %tid.x;
	add.s32 	%r746, %r744, %r745;
	mov.u32 	%r747, %tid.z;
	shl.b32 	%r748, %r747, 7;
	add.s32 	%r749, %r746, %r748;
	shl.b32 	%r750, %r749, 3;
	xor.b32  	%r751, %r750, %r746;
	and.b32  	%r752, %r751, 56;
	and.b32  	%r753, %r750, 262080;
	or.b32  	%r754, %r752, %r753;
	shl.b32 	%r755, %r754, 1;
	add.s32 	%r729, %r742, %r755;
	shl.b64 	%rd55, %rd97, 1;
	add.s64 	%rd49, %rd93, %rd55;
	// begin inline asm
	cp.async.cg.shared.global [%r729], [%rd49], 16, 16;
	// end inline asm
	add.s32 	%r730, %r729, 4096;
	shl.b32 	%r756, %r1337, 5;
	mul.wide.s32 	%rd56, %r756, 2;
	add.s64 	%rd50, %rd49, %rd56;
	// begin inline asm
	cp.async.cg.shared.global [%r730], [%rd50], 16, 16;
	// end inline asm
	add.s32 	%r731, %r729, 8192;
	shl.b32 	%r757, %r1337, 6;
	mul.wide.s32 	%rd57, %r757, 2;
	add.s64 	%rd51, %rd49, %rd57;
	// begin inline asm
	cp.async.cg.shared.global [%r731], [%rd51], 16, 16;
	// end inline asm
	add.s32 	%r732, %r729, 12288;
	mul.lo.s32 	%r758, %r1337, 96;
	mul.wide.s32 	%rd58, %r758, 2;
	add.s64 	%rd52, %rd49, %rd58;
	// begin inline asm
	cp.async.cg.shared.global [%r732], [%rd52], 16, 16;
	// end inline asm
	add.s32 	%r759, %r684, 65536;
	add.s32 	%r760, %r684, 57344;
	selp.b32 	%r761, %r760, %r759, %p5;
	add.s32 	%r762, %r684, 49152;
	selp.b32 	%r763, %r762, %r761, %p6;
	add.s32 	%r733, %r763, %r299;
	shl.b64 	%rd59, %rd98, 1;
	add.s64 	%rd53, %rd94, %rd59;
	// begin inline asm
	cp.async.cg.shared.global [%r733], [%rd53], 16, 16;
	// end inline asm
	add.s32 	%r734, %r733, 4096;
	shl.b32 	%r765, %r1334, 4;
	mul.wide.s32 	%rd60, %r765, 2;
	add.s64 	%rd54, %rd53, %rd60;
	// begin inline asm
	cp.async.cg.shared.global [%r734], [%rd54], 16, 16;
	// end inline asm
	add.s64 	%rd97, %rd97, 32;
	shl.b32 	%r766, %r1334, 5;
	cvt.s64.s32 	%rd61, %r766;
	add.s64 	%rd98, %rd98, %rd61;
$L__BB0_4:
	mul.hi.u32 	%r1119, %r1338, -1431655765;
	shr.u32 	%r1120, %r1119, 1;
	mad.lo.s32 	%r1121, %r1120, -3, %r1340;
	setp.eq.s32 	%p7, %r1121, 2;
	setp.eq.s32 	%p8, %r1121, 1;
	selp.b32 	%r1125, %r686, %r685, %p7;
	selp.b32 	%r1126, %r684, %r1125, %p8;
	// begin inline asm
	cp.async.commit_group;
	// end inline asm
	// begin inline asm
	cp.async.wait_group 1;
	// end inline asm
	bar.sync 	0;
	xor.b32  	%r1131, %r697, %r699;
	shl.b32 	%r1133, %r1131, 4;
	or.b32  	%r1138, %r1133, %r705;
	add.s32 	%r1139, %r1126, %r1138;
	cvt.u64.u32 	%rd62, %r1139;
	// begin inline asm
	ldmatrix.sync.aligned.m8n8.x4.shared.b16 {%r1370, %r1371, %r1372, %r1373}, [%rd62];
	// end inline asm
	add.s32 	%r1140, %r1139, 8192;
	cvt.u64.u32 	%rd63, %r1140;
	// begin inline asm
	ldmatrix.sync.aligned.m8n8.x4.shared.b16 {%r1366, %r1367, %r1368, %r1369}, [%rd63];
	// end inline asm
	or.b32  	%r1141, %r697, 4;
	xor.b32  	%r1142, %r1141, %r699;
	shl.b32 	%r1143, %r1142, 4;
	or.b32  	%r1144, %r1143, %r705;
	add.s32 	%r1145, %r1126, %r1144;
	cvt.u64.u32 	%rd64, %r1145;
	// begin inline asm
	ldmatrix.sync.aligned.m8n8.x4.shared.b16 {%r1362, %r1363, %r1364, %r1365}, [%rd64];
	// end inline asm
	add.s32 	%r1146, %r1145, 8192;
	cvt.u64.u32 	%rd65, %r1146;
	// begin inline asm
	ldmatrix.sync.aligned.m8n8.x4.shared.b16 {%r1358, %r1359, %r1360, %r1361}, [%rd65];
	// end inline asm
	selp.b32 	%r1149, %r690, %r689, %p7;
	add.s32 	%r1150, %r684, 49152;
	selp.b32 	%r1151, %r1150, %r1149, %p8;
	shl.b32 	%r1152, %r694, 3;
	and.b32  	%r1153, %r1152, 1984;
	mov.u32 	%r1154, %tid.z;
	shl.b32 	%r1155, %r1154, 8;
	add.s32 	%r1156, %r1153, %r1155;
	shl.b32 	%r1157, %r1156, 1;
	shl.b32 	%r1158, %r694, 4;
	and.b32  	%r1159, %r1158, 112;
	or.b32  	%r1160, %r1159, %r1157;
	add.s32 	%r1161, %r1151, %r1160;
	cvt.u64.u32 	%rd66, %r1161;
	// begin inline asm
	ldmatrix.sync.aligned.m8n8.x4.trans.shared.b16 {%r1354, %r1355, %r1356, %r1357}, [%rd66];
	// end inline asm
	add.s32 	%r1162, %r1161, 1024;
	cvt.u64.u32 	%rd67, %r1162;
	// begin inline asm
	ldmatrix.sync.aligned.m8n8.x4.trans.shared.b16 {%r1350, %r1351, %r1352, %r1353}, [%rd67];
	// end inline asm
	add.s32 	%r1163, %r1161, 2048;
	cvt.u64.u32 	%rd68, %r1163;
	// begin inline asm
	ldmatrix.sync.aligned.m8n8.x4.trans.shared.b16 {%r1346, %r1347, %r1348, %r1349}, [%rd68];
	// end inline asm
	add.s32 	%r1164, %r1161, 3072;
	cvt.u64.u32 	%rd69, %r1164;
	// begin inline asm
	ldmatrix.sync.aligned.m8n8.x4.trans.shared.b16 {%r1342, %r1343, %r1344, %r1345}, [%rd69];
	// end inline asm
	// begin inline asm
	mma.sync.aligned.m16n8k16.row.col.f16.f16.f16.f16 { %r799, %r800 }, { %r328, %r329, %r330, %r331 }, { %r344, %r345 }, { %r799, %r800 };
	// end inline asm
	mov.b32 	{%rs522, %rs521}, %r799;
	mov.b32 	{%rs520, %rs519}, %r800;
	// begin inline asm
	mma.sync.aligned.m16n8k16.row.col.f16.f16.f16.f16 { %r809, %r810 }, { %r328, %r329, %r330, %r331 }, { %r346, %r347 }, { %r809, %r810 };
	// end inline asm
	mov.b32 	{%rs526, %rs525}, %r809;
	mov.b32 	{%rs524, %rs523}, %r810;
	// begin inline asm
	mma.sync.aligned.m16n8k16.row.col.f16.f16.f16.f16 { %r819, %r820 }, { %r328, %r329, %r330, %r331 }, { %r348, %r349 }, { %r819, %r820 };
	// end inline asm
	mov.b32 	{%rs530, %rs529}, %r819;
	mov.b32 	{%rs528, %rs527}, %r820;
	// begin inline asm
	mma.sync.aligned.m16n8k16.row.col.f16.f16.f16.f16 { %r829, %r830 }, { %r328, %r329, %r330, %r331 }, { %r350, %r351 }, { %r829, %r830 };
	// end inline asm
	mov.b32 	{%rs534, %rs533}, %r829;
	mov.b32 	{%rs532, %rs531}, %r830;
	// begin inline asm
	mma.sync.aligned.m16n8k16.row.col.f16.f16.f16.f16 { %r839, %r840 }, { %r328, %r329, %r330, %r331 }, { %r352, %r353 }, { %r839, %r840 };
	// end inline asm
	mov.b32 	{%rs538, %rs537}, %r839;
	mov.b32 	{%rs536, %rs535}, %r840;
	// begin inline asm
	mma.sync.aligned.m16n8k16.row.col.f16.f16.f16.f16 { %r849, %r850 }, { %r328, %r329, %r330, %r331 }, { %r354, %r355 }, { %r849, %r850 };
	// end inline asm
	mov.b32 	{%rs542, %rs541}, %r849;
	mov.b32 	{%rs540, %rs539}, %r850;
	// begin inline asm
	mma.sync.aligned.m16n8k16.row.col.f16.f16.f16.f16 { %r859, %r860 }, { %r328, %r329, %r330, %r331 }, { %r356, %r357 }, { %r859, %r860 };
	// end inline asm
	mov.b32 	{%rs546, %rs545}, %r859;
	mov.b32 	{%rs544, %rs543}, %r860;
	// begin inline asm
	mma.sync.aligned.m16n8k16.row.col.f16.f16.f16.f16 { %r869, %r870 }, { %r328, %r329, %r330, %r331 }, { %r358, %r359 }, { %r869, %r870 };
	// end inline asm
	mov.b32 	{%rs550, %rs549}, %r869;
	mov.b32 	{%rs548, %rs547}, %r870;
	// begin inline asm
	mma.sync.aligned.m16n8k16.row.col.f16.f16.f16.f16 { %r879, %r880 }, { %r332, %r333, %r334, %r335 }, { %r344, %r345 }, { %r879, %r880 };
	// end inline asm
	mov.b32 	{%rs646, %rs645}, %r879;
	mov.b32 	{%rs644, %rs643}, %r880;
	// begin inline asm
	mma.sync.aligned.m16n8k16.row.col.f16.f16.f16.f16 { %r889, %r890 }, { %r332, %r333, %r334, %r335 }, { %r346, %r347 }, { %r889, %r890 };
	// end inline asm
	mov.b32 	{%rs642, %rs641}, %r889;
	mov.b32 	{%rs640, %rs639}, %r890;
	// begin inline asm
	mma.sync.aligned.m16n8k16.row.col.f16.f16.f16.f16 { %r899, %r900 }, { %r332, %r333, %r334, %r335 }, { %r348, %r349 }, { %r899, %r900 };
	// end inline asm
	mov.b32 	{%rs638, %rs637}, %r899;
	mov.b32 	{%rs636, %rs635}, %r900;
	// begin inline asm
	mma.sync.aligned.m16n8k16.row.col.f16.f16.f16.f16 { %r909, %r910 }, { %r332, %r333, %r334, %r335 }, { %r350, %r351 }, { %r909, %r910 };
	// end inline asm
	mov.b32 	{%rs634, %rs633}, %r909;
	mov.b32 	{%rs632, %rs631}, %r910;
	// begin inline asm
	mma.sync.aligned.m16n8k16.row.col.f16.f16.f16.f16 { %r919, %r920 }, { %r332, %r333, %r334, %r335 }, { %r352, %r353 }, { %r919, %r920 };
	// end inline asm
	mov.b32 	{%rs630, %rs629}, %r919;
	mov.b32 	{%rs628, %rs627}, %r920;
	// begin inline asm
	mma.sync.aligned.m16n8k16.row.col.f16.f16.f16.f16 { %r929, %r930 }, { %r332, %r333, %r334, %r335 }, { %r354, %r355 }, { %r929, %r930 };
	// end inline asm
	mov.b32 	{%rs626, %rs625}, %r929;
	mov.b32 	{%rs624, %rs623}, %r930;
	// begin inline asm
	mma.sync.aligned.m16n8k16.row.col.f16.f16.f16.f16 { %r939, %r940 }, { %r332, %r333, %r334, %r335 }, { %r356, %r357 }, { %r939, %r940 };
	// end inline asm
	mov.b32 	{%rs622, %rs621}, %r939;
	mov.b32 	{%rs620, %rs619}, %r940;
	// begin inline asm
	mma.sync.aligned.m16n8k16.row.col.f16.f16.f16.f16 { %r949, %r950 }, { %r332, %r333, %r334, %r335 }, { %r358, %r359 }, { %r949, %r950 };
	// end inline asm
	mov.b32 	{%rs618, %rs617}, %r949;
	mov.b32 	{%rs616, %rs615}, %r950;
	// begin inline asm
	mma.sync.aligned.m16n8k16.row.col.f16.f16.f16.f16 { %r959, %r960 }, { %r336, %r337, %r338, %r339 }, { %r344, %r345 }, { %r959, %r960 };
	// end inline asm
	mov.b32 	{%rs614, %rs613}, %r959;
	mov.b32 	{%rs612, %rs611}, %r960;
	// begin inline asm
	mma.sync.aligned.m16n8k16.row.col.f16.f16.f16.f16 { %r969, %r970 }, { %r336, %r337, %r338, %r339 }, { %r346, %r347 }, { %r969, %r970 };
	// end inline asm
	mov.b32 	{%rs610, %rs609}, %r969;
	mov.b32 	{%rs608, %rs607}, %r970;
	// begin inline asm
	mma.sync.aligned.m16n8k16.row.col.f16.f16.f16.f16 { %r979, %r980 }, { %r336, %r337, %r338, %r339 }, { %r348, %r349 }, { %r979, %r980 };
	// end inline asm
	mov.b32 	{%rs606, %rs605}, %r979;
	mov.b32 	{%rs604, %rs603}, %r980;
	// begin inline asm
	mma.sync.aligned.m16n8k16.row.col.f16.f16.f16.f16 { %r989, %r990 }, { %r336, %r337, %r338, %r339 }, { %r350, %r351 }, { %r989, %r990 };
	// end inline asm
	mov.b32 	{%rs602, %rs601}, %r989;
	mov.b32 	{%rs600, %rs599}, %r990;
	// begin inline asm
	mma.sync.aligned.m16n8k16.row.col.f16.f16.f16.f16 { %r999, %r1000 }, { %r336, %r337, %r338, %r339 }, { %r352, %r353 }, { %r999, %r1000 };
	// end inline asm
	mov.b32 	{%rs598, %rs597}, %r999;
	mov.b32 	{%rs596, %rs595}, %r1000;
	// begin inline asm
	mma.sync.aligned.m16n8k16.row.col.f16.f16.f16.f16 { %r1009, %r1010 }, { %r336, %r337, %r338, %r339 }, { %r354, %r355 }, { %r1009, %r1010 };
	// end inline asm
	mov.b32 	{%rs594, %rs593}, %r1009;
	mov.b32 	{%rs592, %rs591}, %r1010;
	// begin inline asm
	mma.sync.aligned.m16n8k16.row.col.f16.f16.f16.f16 { %r1019, %r1020 }, { %r336, %r337, %r338, %r339 }, { %r356, %r357 }, { %r1019, %r1020 };
	// end inline asm
	mov.b32 	{%rs590, %rs589}, %r1019;
	mov.b32 	{%rs588, %rs587}, %r1020;
	// begin inline asm
	mma.sync.aligned.m16n8k16.row.col.f16.f16.f16.f16 { %r1029, %r1030 }, { %r336, %r337, %r338, %r339 }, { %r358, %r359 }, { %r1029, %r1030 };
	// end inline asm
	mov.b32 	{%rs586, %rs585}, %r1029;
	mov.b32 	{%rs584, %rs583}, %r1030;
	// begin inline asm
	mma.sync.aligned.m16n8k16.row.col.f16.f16.f16.f16 { %r1039, %r1040 }, { %r340, %r341, %r342, %r343 }, { %r344, %r345 }, { %r1039, %r1040 };
	// end inline asm
	mov.b32 	{%rs582, %rs581}, %r1039;
	mov.b32 	{%rs580, %rs579}, %r1040;
	// begin inline asm
	mma.sync.aligned.m16n8k16.row.col.f16.f16.f16.f16 { %r1049, %r1050 }, { %r340, %r341, %r342, %r343 }, { %r346, %r347 }, { %r1049, %r1050 };
	// end inline asm
	mov.b32 	{%rs578, %rs577}, %r1049;
	mov.b32 	{%rs576, %rs575}, %r1050;
	// begin inline asm
	mma.sync.aligned.m16n8k16.row.col.f16.f16.f16.f16 { %r1059, %r1060 }, { %r340, %r341, %r342, %r343 }, { %r348, %r349 }, { %r1059, %r1060 };
	// end inline asm
	mov.b32 	{%rs574, %rs573}, %r1059;
	mov.b32 	{%rs572, %rs571}, %r1060;
	// begin inline asm
	mma.sync.aligned.m16n8k16.row.col.f16.f16.f16.f16 { %r1069, %r1070 }, { %r340, %r341, %r342, %r343 }, { %r350, %r351 }, { %r1069, %r1070 };
	// end inline asm
	mov.b32 	{%rs570, %rs569}, %r1069;
	mov.b32 	{%rs568, %rs567}, %r1070;
	// begin inline asm
	mma.sync.aligned.m16n8k16.row.col.f16.f16.f16.f16 { %r1079, %r1080 }, { %r340, %r341, %r342, %r343 }, { %r352, %r353 }, { %r1079, %r1080 };
	// end inline asm
	mov.b32 	{%rs566, %rs565}, %r1079;
	mov.b32 	{%rs564, %rs563}, %r1080;
	// begin inline asm
	mma.sync.aligned.m16n8k16.row.col.f16.f16.f16.f16 { %r1089, %r1090 }, { %r340, %r341, %r342, %r343 }, { %r354, %r355 }, { %r1089, %r1090 };
	// end inline asm
	mov.b32 	{%rs562, %rs561}, %r1089;
	mov.b32 	{%rs560, %rs559}, %r1090;
	// begin inline asm
	mma.sync.aligned.m16n8k16.row.col.f16.f16.f16.f16 { %r1099, %r1100 }, { %r340, %r341, %r342, %r343 }, { %r356, %r357 }, { %r1099, %r1100 };
	// end inline asm
	mov.b32 	{%rs558, %rs557}, %r1099;
	mov.b32 	{%rs556, %rs555}, %r1100;
	// begin inline asm
	mma.sync.aligned.m16n8k16.row.col.f16.f16.f16.f16 { %r1109, %r1110 }, { %r340, %r341, %r342, %r343 }, { %r358, %r359 }, { %r1109, %r1110 };
	// end inline asm
	mov.b32 	{%rs554, %rs553}, %r1109;
	mov.b32 	{%rs552, %rs551}, %r1110;
	add.s32 	%r1340, %r1340, 1;
	add.s32 	%r1339, %r1339, 1;
	setp.ne.s32 	%p9, %r1339, 0;
	add.s32 	%r1338, %r1338, 1;
	add.s32 	%r1341, %r1341, 1;
	@%p9 bra 	$L__BB0_2;
$L__BB0_5:
	ld.param.u32 	%r1335, [wmma_example_param_3];
	ld.param.u64 	%rd92, [wmma_example_param_0];
	cvta.to.global.u64 	%rd70, %rd92;
	// begin inline asm
	cp.async.wait_group 0;
	// end inline asm
	bar.sync 	0;
	mov.u32 	%r1165, %tid.y;
	mov.u32 	%r1166, %tid.z;
	shl.b32 	%r1167, %r1166, 3;
	mov.u32 	%r1168, %tid.x;
	shl.b32 	%r1169, %r1168, 4;
	and.b32  	%r1170, %r1169, 4032;
	shl.b32 	%r1171, %r1165, 5;
	add.s32 	%r1172, %r1171, %r1168;
	shl.b32 	%r1173, %r1166, 7;
	add.s32 	%r1174, %r1172, %r1173;
	shr.u32 	%r1175, %r1174, 4;
	and.b32  	%r1176, %r1168, 15;
	mad.lo.s32 	%r1177, %r1175, 17, %r1176;
	shr.s32 	%r1178, %r1335, 31;
	shr.u32 	%r1179, %r1178, 29;
	add.s32 	%r1180, %r1335, %r1179;
	shr.s32 	%r1181, %r1180, 3;
	mov.u32 	%r1182, %ctaid.y;
	shl.b32 	%r1183, %r1182, 4;
	shr.u32 	%r1184, %r1174, 3;
	and.b32  	%r1185, %r1184, 4080;
	shr.u32 	%r1186, %r1172, 4;
	and.b32  	%r1187, %r1186, 7;
	mov.u32 	%r1188, %ctaid.x;
	shl.b32 	%r1189, %r1188, 8;
	or.b32  	%r1190, %r1187, %r1189;
	add.s32 	%r1191, %r1190, %r1185;
	or.b32  	%r1192, %r1176, %r1183;
	mad.lo.s32 	%r1193, %r1191, %r1181, %r1192;
	bar.sync 	0;
	add.s32 	%r1194, %r1167, %r1168;
	mad.lo.s32 	%r1195, %r1165, 544, %r1194;
	add.s32 	%r1196, %r1195, %r1170;
	shl.b32 	%r1197, %r1196, 2;
	mov.u32 	%r1198, smem;
	add.s32 	%r1199, %r1198, %r1197;
	mov.b32 	%r1200, {%rs522, %rs521};
	st.shared.u32 	[%r1199], %r1200;
	mov.b32 	%r1201, {%rs526, %rs525};
	st.shared.u32 	[%r1199+16], %r1201;
	mov.b32 	%r1202, {%rs530, %rs529};
	st.shared.u32 	[%r1199+64], %r1202;
	mov.b32 	%r1203, {%rs534, %rs533};
	st.shared.u32 	[%r1199+80], %r1203;
	mov.b32 	%r1204, {%rs538, %rs537};
	st.shared.u32 	[%r1199+128], %r1204;
	mov.b32 	%r1205, {%rs542, %rs541};
	st.shared.u32 	[%r1199+144], %r1205;
	mov.b32 	%r1206, {%rs546, %rs545};
	st.shared.u32 	[%r1199+192], %r1206;
	mov.b32 	%r1207, {%rs550, %rs549};
	st.shared.u32 	[%r1199+208], %r1207;
	bar.sync 	0;
	mul.wide.s32 	%rd71, %r1193, 16;
	add.s64 	%rd72, %rd70, %rd71;
	shl.b32 	%r1208, %r1177, 4;
	add.s32 	%r1209, %r1198, %r1208;
	ld.shared.v4.b32 	{%r1210, %r1211, %r1212, %r1213}, [%r1209];
	st.global.v4.b32 	[%rd72], {%r1210, %r1211, %r1212, %r1213};
	shl.b32 	%r1214, %r1181, 5;
	mul.wide.s32 	%rd73, %r1214, 16;
	add.s64 	%rd74, %rd72, %rd73;
	ld.shared.v4.b32 	{%r1215, %r1216, %r1217, %r1218}, [%r1209+4352];
	st.global.v4.b32 	[%rd74], {%r1215, %r1216, %r1217, %r1218};
	bar.sync 	0;
	mov.b32 	%r1219, {%rs520, %rs519};
	st.shared.u32 	[%r1199], %r1219;
	mov.b32 	%r1220, {%rs524, %rs523};
	st.shared.u32 	[%r1199+16], %r1220;
	mov.b32 	%r1221, {%rs528, %rs527};
	st.shared.u32 	[%r1199+64], %r1221;
	mov.b32 	%r1222, {%rs532, %rs531};
	st.shared.u32 	[%r1199+80], %r1222;
	mov.b32 	%r1223, {%rs536, %rs535};
	st.shared.u32 	[%r1199+128], %r1223;
	mov.b32 	%r1224, {%rs540, %rs539};
	st.shared.u32 	[%r1199+144], %r1224;
	mov.b32 	%r1225, {%rs544, %rs543};
	st.shared.u32 	[%r1199+192], %r1225;
	mov.b32 	%r1226, {%rs548, %rs547};
	st.shared.u32 	[%r1199+208], %r1226;
	bar.sync 	0;
	and.b32  	%r1227, %r1180, -8;
	mul.wide.s32 	%rd75, %r1227, 16;
	add.s64 	%rd76, %rd72, %rd75;
	ld.shared.v4.b32 	{%r1228, %r1229, %r1230, %r1231}, [%r1209];
	st.global.v4.b32 	[%rd76], {%r1228, %r1229, %r1230, %r1231};
	mul.lo.s32 	%r1232, %r1181, 40;
	mul.wide.s32 	%rd77, %r1232, 16;
	add.s64 	%rd78, %rd72, %rd77;
	ld.shared.v4.b32 	{%r1233, %r1234, %r1235, %r1236}, [%r1209+4352];
	st.global.v4.b32 	[%rd78], {%r1233, %r1234, %r1235, %r1236};
	shl.b32 	%r1237, %r1181, 6;
	bar.sync 	0;
	mov.b32 	%r1238, {%rs646, %rs645};
	st.shared.u32 	[%r1199], %r1238;
	mov.b32 	%r1239, {%rs642, %rs641};
	st.shared.u32 	[%r1199+16], %r1239;
	mov.b32 	%r1240, {%rs638, %rs637};
	st.shared.u32 	[%r1199+64], %r1240;
	mov.b32 	%r1241, {%rs634, %rs633};
	st.shared.u32 	[%r1199+80], %r1241;
	mov.b32 	%r1242, {%rs630, %rs629};
	st.shared.u32 	[%r1199+128], %r1242;
	mov.b32 	%r1243, {%rs626, %rs625};
	st.shared.u32 	[%r1199+144], %r1243;
	mov.b32 	%r1244, {%rs622, %rs621};
	st.shared.u32 	[%r1199+192], %r1244;
	mov.b32 	%r1245, {%rs618, %rs617};
	st.shared.u32 	[%r1199+208], %r1245;
	bar.sync 	0;
	mul.wide.s32 	%rd79, %r1237, 16;
	add.s64 	%rd80, %rd72, %rd79;
	ld.shared.v4.b32 	{%r1246, %r1247, %r1248, %r1249}, [%r1209];
	st.global.v4.b32 	[%rd80], {%r1246, %r1247, %r1248, %r1249};
	add.s64 	%rd81, %rd80, %rd73;
	ld.shared.v4.b32 	{%r1250, %r1251, %r1252, %r1253}, [%r1209+4352];
	st.global.v4.b32 	[%rd81], {%r1250, %r1251, %r1252, %r1253};
	bar.sync 	0;
	mov.b32 	%r1254, {%rs644, %rs643};
	st.shared.u32 	[%r1199], %r1254;
	mov.b32 	%r1255, {%rs640, %rs639};
	st.shared.u32 	[%r1199+16], %r1255;
	mov.b32 	%r1256, {%rs636, %rs635};
	st.shared.u32 	[%r1199+64], %r1256;
	mov.b32 	%r1257, {%rs632, %rs631};
	st.shared.u32 	[%r1199+80], %r1257;
	mov.b32 	%r1258, {%rs628, %rs627};
	st.shared.u32 	[%r1199+128], %r1258;
	mov.b32 	%r1259, {%rs624, %rs623};
	st.shared.u32 	[%r1199+144], %r1259;
	mov.b32 	%r1260, {%rs620, %rs619};
	st.shared.u32 	[%r1199+192], %r1260;
	mov.b32 	%r1261, {%rs616, %rs615};
	st.shared.u32 	[%r1199+208], %r1261;
	bar.sync 	0;
	add.s64 	%rd82, %rd80, %rd75;
	ld.shared.v4.b32 	{%r1262, %r1263, %r1264, %r1265}, [%r1209];
	st.global.v4.b32 	[%rd82], {%r1262, %r1263, %r1264, %r1265};
	add.s64 	%rd83, %rd80, %rd77;
	ld.shared.v4.b32 	{%r1266, %r1267, %r1268, %r1269}, [%r1209+4352];
	st.global.v4.b32 	[%rd83], {%r1266, %r1267, %r1268, %r1269};
	bar.sync 	0;
	mov.b32 	%r1270, {%rs614, %rs613};
	st.shared.u32 	[%r1199], %r1270;
	mov.b32 	%r1271, {%rs610, %rs609};
	st.shared.u32 	[%r1199+16], %r1271;
	mov.b32 	%r1272, {%rs606, %rs605};
	st.shared.u32 	[%r1199+64], %r1272;
	mov.b32 	%r1273, {%rs602, %rs601};
	st.shared.u32 	[%r1199+80], %r1273;
	mov.b32 	%r1274, {%rs598, %rs597};
	st.shared.u32 	[%r1199+128], %r1274;
	mov.b32 	%r1275, {%rs594, %rs593};
	st.shared.u32 	[%r1199+144], %r1275;
	mov.b32 	%r1276, {%rs590, %rs589};
	st.shared.u32 	[%r1199+192], %r1276;
	mov.b32 	%r1277, {%rs586, %rs585};
	st.shared.u32 	[%r1199+208], %r1277;
	bar.sync 	0;
	add.s64 	%rd84, %rd80, %rd79;
	ld.shared.v4.b32 	{%r1278, %r1279, %r1280, %r1281}, [%r1209];
	st.global.v4.b32 	[%rd84], {%r1278, %r1279, %r1280, %r1281};
	add.s64 	%rd85, %rd84, %rd73;
	ld.shared.v4.b32 	{%r1282, %r1283, %r1284, %r1285}, [%r1209+4352];
	st.global.v4.b32 	[%rd85], {%r1282, %r1283, %r1284, %r1285};
	bar.sync 	0;
	mov.b32 	%r1286, {%rs612, %rs611};
	st.shared.u32 	[%r1199], %r1286;
	mov.b32 	%r1287, {%rs608, %rs607};
	st.shared.u32 	[%r1199+16], %r1287;
	mov.b32 	%r1288, {%rs604, %rs603};
	st.shared.u32 	[%r1199+64], %r1288;
	mov.b32 	%r1289, {%rs600, %rs599};
	st.shared.u32 	[%r1199+80], %r1289;
	mov.b32 	%r1290, {%rs596, %rs595};
	st.shared.u32 	[%r1199+128], %r1290;
	mov.b32 	%r1291, {%rs592, %rs591};
	st.shared.u32 	[%r1199+144], %r1291;
	mov.b32 	%r1292, {%rs588, %rs587};
	st.shared.u32 	[%r1199+192], %r1292;
	mov.b32 	%r1293, {%rs584, %rs583};
	st.shared.u32 	[%r1199+208], %r1293;
	bar.sync 	0;
	add.s64 	%rd86, %rd84, %rd75;
	ld.shared.v4.b32 	{%r1294, %r1295, %r1296, %r1297}, [%r1209];
	st.global.v4.b32 	[%rd86], {%r1294, %r1295, %r1296, %r1297};
	add.s64 	%rd87, %rd84, %rd77;
	ld.shared.v4.b32 	{%r1298, %r1299, %r1300, %r1301}, [%r1209+4352];
	st.global.v4.b32 	[%rd87], {%r1298, %r1299, %r1300, %r1301};
	bar.sync 	0;
	mov.b32 	%r1302, {%rs582, %rs581};
	st.shared.u32 	[%r1199], %r1302;
	mov.b32 	%r1303, {%rs578, %rs577};
	st.shared.u32 	[%r1199+16], %r1303;
	mov.b32 	%r1304, {%rs574, %rs573};
	st.shared.u32 	[%r1199+64], %r1304;
	mov.b32 	%r1305, {%rs570, %rs569};
	st.shared.u32 	[%r1199+80], %r1305;
	mov.b32 	%r1306, {%rs566, %rs565};
	st.shared.u32 	[%r1199+128], %r1306;
	mov.b32 	%r1307, {%rs562, %rs561};
	st.shared.u32 	[%r1199+144], %r1307;
	mov.b32 	%r1308, {%rs558, %rs557};
	st.shared.u32 	[%r1199+192], %r1308;
	mov.b32 	%r1309, {%rs554, %rs553};
	st.shared.u32 	[%r1199+208], %r1309;
	bar.sync 	0;
	add.s64 	%rd88, %rd84, %rd79;
	ld.shared.v4.b32 	{%r1310, %r1311, %r1312, %r1313}, [%r1209];
	st.global.v4.b32 	[%rd88], {%r1310, %r1311, %r1312, %r1313};
	add.s64 	%rd89, %rd88, %rd73;
	ld.shared.v4.b32 	{%r1314, %r1315, %r1316, %r1317}, [%r1209+4352];
	st.global.v4.b32 	[%rd89], {%r1314, %r1315, %r1316, %r1317};
	bar.sync 	0;
	mov.b32 	%r1318, {%rs580, %rs579};
	st.shared.u32 	[%r1199], %r1318;
	mov.b32 	%r1319, {%rs576, %rs575};
	st.shared.u32 	[%r1199+16], %r1319;
	mov.b32 	%r1320, {%rs572, %rs571};
	st.shared.u32 	[%r1199+64], %r1320;
	mov.b32 	%r1321, {%rs568, %rs567};
	st.shared.u32 	[%r1199+80], %r1321;
	mov.b32 	%r1322, {%rs564, %rs563};
	st.shared.u32 	[%r1199+128], %r1322;
	mov.b32 	%r1323, {%rs560, %rs559};
	st.shared.u32 	[%r1199+144], %r1323;
	mov.b32 	%r1324, {%rs556, %rs555};
	st.shared.u32 	[%r1199+192], %r1324;
	mov.b32 	%r1325, {%rs552, %rs551};
	st.shared.u32 	[%r1199+208], %r1325;
	bar.sync 	0;
	add.s64 	%rd90, %rd88, %rd75;
	ld.shared.v4.b32 	{%r1326, %r1327, %r1328, %r1329}, [%r1209];
	st.global.v4.b32 	[%rd90], {%r1326, %r1327, %r1328, %r1329};
	add.s64 	%rd91, %rd88, %rd77;
	ld.shared.v4.b32 	{%r1330, %r1331, %r1332, %r1333}, [%r1209+4352];
	st.global.v4.b32 	[%rd91], {%r1330, %r1331, %r1332, %r1333};
	bar.sync 	0;
	ret;

}


// ===== COMPILED SASS (sm_100) =====

	.target	sm_100

	.elftype	@"ET_EXEC"


//--------------------- .note.nv.tkinfo           --------------------------
	.section	.note.nv.tkinfo,"",@"SHT_NOTE"
	.sectionflags	@"SHF_NOTE_NV_TKINFO"
	.tkinfo
        /*0018*/ 	.word	0x00000002
        /*0030*/ 	.string	""
        /*0030*/ 	.string	"ptxas"
        /*0030*/ 	.string	"Cuda compilation tools, release 13.0, V13.0.88"
        /*0030*/ 	.string	"Build cuda_13.0.r13.0/compiler.36424714_0"
        /*0030*/ 	.string	"-arch sm_100 -m 64 "



//--------------------- .note.nv.cuinfo           --------------------------
	.section	.note.nv.cuinfo,"",@"SHT_NOTE"
	.sectionflags	@"SHF_NOTE_NV_CUINFO"
        /*0018*/ 	.short	0x0002
        /*001a*/ 	.short	0x0064
        /*001c*/ 	.short	0x0082
	.zero		2


//--------------------- .nv.info                  --------------------------
	.section	.nv.info,"",@"SHT_CUDA_INFO"
	.align	4


	//----- nvinfo : EIATTR_REGCOUNT
	.align		4
        /*0000*/ 	.byte	0x04, 0x2f
        /*0002*/ 	.short	(.L_1 - .L_0)
	.align		4
.L_0:
        /*0004*/ 	.word	index@(wmma_example)
        /*0008*/ 	.word	0x000000ae


	//----- nvinfo : EIATTR_FRAME_SIZE
	.align		4
.L_1:
        /*000c*/ 	.byte	0x04, 0x11
        /*000e*/ 	.short	(.L_3 - .L_2)
	.align		4
.L_2:
        /*0010*/ 	.word	index@(wmma_example)
        /*0014*/ 	.word	0x00000000


	//----- nvinfo : EIATTR_MIN_STACK_SIZE
	.align		4
.L_3:
        /*0018*/ 	.byte	0x04, 0x12
        /*001a*/ 	.short	(.L_5 - .L_4)
	.align		4
.L_4:
        /*001c*/ 	.word	index@(wmma_example)
        /*0020*/ 	.word	0x00000000
.L_5:


//--------------------- .nv.compat                --------------------------
	.section	.nv.compat,"",@"SHT_CUDA_COMPAT_INFO"
	.align	4
        /*0000*/ 	.byte	0x02, 0x09, 0x00, 0x00, 0x02, 0x02, 0x01, 0x00, 0x02, 0x05, 0x05, 0x00, 0x03, 0x07, 0x01, 0x01
        /*0010*/ 	.byte	0x02, 0x03, 0x00, 0x00, 0x02, 0x06, 0x01, 0x00, 0x04, 0x0b, 0x08, 0x00, 0x09, 0x00, 0x00, 0x00
        /*0020*/ 	.byte	0x00, 0x00, 0x00, 0x00


//--------------------- .nv.info.wmma_example     --------------------------
	.section	.nv.info.wmma_example,"",@"SHT_CUDA_INFO"
	.sectionflags	@""
	.align	4


	//----- nvinfo : EIATTR_CUDA_API_VERSION
	.align		4
        /*0000*/ 	.byte	0x04, 0x37
        /*0002*/ 	.short	(.L_7 - .L_6)
.L_6:
        /*0004*/ 	.word	0x00000082


	//----- nvinfo : EIATTR_KPARAM_INFO
	.align		4
.L_7:
        /*0008*/ 	.byte	0x04, 0x17
        /*000a*/ 	.short	(.L_9 - .L_8)
.L_8:
        /*000c*/ 	.word	0x00000000
        /*0010*/ 	.short	0x0004
        /*0012*/ 	.short	0x001c
        /*0014*/ 	.byte	0x00, 0xf0, 0x11, 0x00


	//----- nvinfo : EIATTR_KPARAM_INFO
	.align		4
.L_9:
        /*0018*/ 	.byte	0x04, 0x17
        /*001a*/ 	.short	(.L_11 - .L_10)
.L_10:
        /*001c*/ 	.word	0x00000000
        /*0020*/ 	.short	0x0003
        /*0022*/ 	.short	0x0018
        /*0024*/ 	.byte	0x00, 0xf0, 0x11, 0x00


	//----- nvinfo : EIATTR_KPARAM_INFO
	.align		4
.L_11:
        /*0028*/ 	.byte	0x04, 0x17
        /*002a*/ 	.short	(.L_13 - .L_12)
.L_12:
        /*002c*/ 	.word	0x00000000
        /*0030*/ 	.short	0x0002
        /*0032*/ 	.short	0x0010
        /*0034*/ 	.byte	0x00, 0xf5, 0x21, 0x00


	//----- nvinfo : EIATTR_KPARAM_INFO
	.align		4
.L_13:
        /*0038*/ 	.byte	0x04, 0x17
        /*003a*/ 	.short	(.L_15 - .L_14)
.L_14:
        /*003c*/ 	.word	0x00000000
        /*0040*/ 	.short	0x0001
        /*0042*/ 	.short	0x0008
        /*0044*/ 	.byte	0x00, 0xf5, 0x21, 0x00


	//----- nvinfo : EIATTR_KPARAM_INFO
	.align		4
.L_15:
        /*0048*/ 	.byte	0x04, 0x17
        /*004a*/ 	.short	(.L_17 - .L_16)
.L_16:
        /*004c*/ 	.word	0x00000000
        /*0050*/ 	.short	0x0000
        /*0052*/ 	.short	0x0000
        /*0054*/ 	.byte	0x00, 0xf5, 0x21, 0x00


	//----- nvinfo : EIATTR_SPARSE_MMA_MASK
	.align		4
.L_17:
        /*0058*/ 	.byte	0x03, 0x50
        /*005a*/ 	.short	0x0000


	//----- nvinfo : EIATTR_MAXREG_COUNT
	.align		4
        /*005c*/ 	.byte	0x03, 0x1b
        /*005e*/ 	.short	0x00ff


	//----- nvinfo : EIATTR_NUM_BARRIERS
	.align		4
        /*0060*/ 	.byte	0x02, 0x4c
        /*0062*/ 	.byte	0x01
	.zero		1


	//----- nvinfo : EIATTR_MERCURY_ISA_VERSION
	.align		4
        /*0064*/ 	.byte	0x03, 0x5f
        /*0066*/ 	.short	0x0101


	//----- nvinfo : EIATTR_VRC_CTA_INIT_COUNT
	.align		4
        /*0068*/ 	.byte	0x02, 0x4a
	.zero		1
	.zero		1


	//----- nvinfo : EIATTR_EXIT_INSTR_OFFSETS
	.align		4
        /*006c*/ 	.byte	0x04, 0x1c
        /*006e*/ 	.short	(.L_19 - .L_18)


	//   ....[0]....
.L_18:
        /*0070*/ 	.word	0x00002580


	//----- nvinfo : EIATTR_MAX_THREADS
	.align		4
.L_19:
        /*0074*/ 	.byte	0x04, 0x05
        /*0076*/ 	.short	(.L_21 - .L_20)
.L_20:
        /*0078*/ 	.word	0x00000100
        /*007c*/ 	.word	0x00000001
        /*0080*/ 	.word	0x00000001


	//----- nvinfo : EIATTR_CBANK_PARAM_SIZE
	.align		4
.L_21:
        /*0084*/ 	.byte	0x03, 0x19
        /*0086*/ 	.short	0x0020


	//----- nvinfo : EIATTR_PARAM_CBANK
	.align		4
        /*0088*/ 	.byte	0x04, 0x0a
        /*008a*/ 	.short	(.L_23 - .L_22)
	.align		4
.L_22:
        /*008c*/ 	.word	index@(.nv.constant0.wmma_example)
        /*0090*/ 	.short	0x0380
        /*0092*/ 	.short	0x0020


	//----- nvinfo : EIATTR_SW_WAR
	.align		4
.L_23:
        /*0094*/ 	.byte	0x04, 0x36
        /*0096*/ 	.short	(.L_25 - .L_24)
.L_24:
        /*0098*/ 	.word	0x00000008
.L_25:


//--------------------- .nv.callgraph             --------------------------
	.section	.nv.callgraph,"",@"SHT_CUDA_CALLGRAPH"
	.align	4
	.sectionentsize	8
	.align		4
        /*0000*/ 	.word	0x00000000
	.align		4
        /*0004*/ 	.word	0xffffffff
	.align		4
        /*0008*/ 	.word	0x00000000
	.align		4
        /*000c*/ 	.word	0xfffffffe
	.align		4
        /*0010*/ 	.word	0x00000000
	.align		4
        /*0014*/ 	.word	0xfffffffd
	.align		4
        /*0018*/ 	.word	0x00000000
	.align		4
        /*001c*/ 	.word	0xfffffffc


//--------------------- .text.wmma_example        --------------------------
	.section	.text.wmma_example,"ax",@progbits
	.align	128
        .global         wmma_example
        .type           wmma_example,@function
        .size           wmma_example,(.L_x_3 - wmma_example)
        .other          wmma_example,@"STO_CUDA_ENTRY STV_DEFAULT"
wmma_example:
.text.wmma_example:
[----:B------:R-:W-:Y:S01]  /*0000*/  LDC R1, c[0x0][0x37c] ;  /* 0x0000df00ff017b82 */ /* 0x000fe20000000800 */
[----:B------:R-:W1:Y:S07]  /*0010*/  S2R R66, SR_TID.X ;  /* 0x0000000000427919 */ /* 0x000e6e0000002100 */
[----:B------:R-:W2:Y:S01]  /*0020*/  LDC.64 R70, c[0x0][0x398] ;  /* 0x0000e600ff467b82 */ /* 0x000ea20000000a00 */
[----:B------:R-:W-:Y:S01]  /*0030*/  MOV R0, 0x400 ;  /* 0x0000040000007802 */ /* 0x000fe20000000f00 */
[----:B------:R-:W3:Y:S01]  /*0040*/  LDCU.64 UR6, c[0x0][0x358] ;  /* 0x00006b00ff0677ac */ /* 0x000ee20008000a00 */
[----:B------:R-:W4:Y:S01]  /*0050*/  S2R R8, SR_CTAID.Y ;  /* 0x0000000000087919 */ /* 0x000f220000002600 */
[----:B------:R-:W-:-:S02]  /*0060*/  PRMT R65, RZ, 0x5410, RZ ;  /* 0x00005410ff417816 */ /* 0x000fc400000000ff */
[----:B------:R-:W-:Y:S01]  /*0070*/  PRMT R64, RZ, 0x5410, RZ ;  /* 0x00005410ff407816 */ /* 0x000fe200000000ff */
[----:B------:R-:W5:Y:S01]  /*0080*/  S2R R5, SR_TID.Y ;  /* 0x0000000000057919 */ /* 0x000f620000002200 */
[----:B------:R-:W3:Y:S01]  /*0090*/  LDC.64 R12, c[0x0][0x390] ;  /* 0x0000e400ff0c7b82 */ /* 0x000ee20000000a00 */
[----:B------:R-:W-:Y:S01]  /*00a0*/  PRMT R63, RZ, 0x5410, RZ ;  /* 0x00005410ff3f7816 */ /* 0x000fe200000000ff */
[----:B------:R-:W4:Y:S01]  /*00b0*/  S2R R9, SR_TID.Z ;  /* 0x0000000000097919 */ /* 0x000f220000002300 */
[----:B------:R-:W-:Y:S02]  /*00c0*/  PRMT R62, RZ, 0x5410, RZ ;  /* 0x00005410ff3e7816 */ /* 0x000fe400000000ff */
[----:B------:R-:W-:Y:S01]  /*00d0*/  PRMT R61, RZ, 0x5410, RZ ;  /* 0x00005410ff3d7816 */ /* 0x000fe200000000ff */
[----:B------:R-:W4:Y:S01]  /*00e0*/  S2R R148, SR_CTAID.X ;  /* 0x0000000000947919 */ /* 0x000f220000002500 */
[----:B------:R-:W-:Y:S02]  /*00f0*/  PRMT R60, RZ, 0x5410, RZ ;  /* 0x00005410ff3c7816 */ /* 0x000fe400000000ff */
[----:B------:R-:W-:Y:S01]  /*0100*/  PRMT R59, RZ, 0x5410, RZ ;  /* 0x00005410ff3b7816 */ /* 0x000fe200000000ff */
[----:B------:R-:W3:Y:S01]  /*0110*/  S2R R139, SR_CgaCtaId ;  /* 0x00000000008b7919 */ /* 0x000ee20000008800 */
[----:B------:R-:W-:-:S02]  /*0120*/  PRMT R58, RZ, 0x5410, RZ ;  /* 0x00005410ff3a7816 */ /* 0x000fc400000000ff */
[----:B------:R-:W-:Y:S02]  /*0130*/  PRMT R57, RZ, 0x5410, RZ ;  /* 0x00005410ff397816 */ /* 0x000fe400000000ff */
[----:B--2---:R-:W-:Y:S02]  /*0140*/  ISETP.GE.AND P0, PT, R71, 0x20, PT ;  /* 0x000000204700780c */ /* 0x004fe40003f06270 */
[----:B------:R-:W-:Y:S02]  /*0150*/  PRMT R56, RZ, 0x5410, RZ ;  /* 0x00005410ff387816 */ /* 0x000fe400000000ff */
[----:B------:R-:W-:Y:S02]  /*0160*/  PRMT R55, RZ, 0x5410, RZ ;  /* 0x00005410ff377816 */ /* 0x000fe400000000ff */
[----:B------:R-:W-:Y:S01]  /*0170*/  PRMT R54, RZ, 0x5410, RZ ;  /* 0x00005410ff367816 */ /* 0x000fe200000000ff */
[C---:B-1----:R-:W-:Y:S01]  /*0180*/  IMAD.SHL.U32 R4, R66.reuse, 0x8, RZ ;  /* 0x0000000842047824 */ /* 0x042fe200078e00ff */
[----:B------:R-:W-:Y:S01]  /*0190*/  SHF.R.U32.HI R69, RZ, 0x4, R66 ;  /* 0x00000004ff457819 */ /* 0x000fe20000011642 */
[----:B------:R-:W-:Y:S01]  /*01a0*/  IMAD.SHL.U32 R7, R66, 0x20, RZ ;  /* 0x0000002042077824 */ /* 0x000fe200078e00ff */
[----:B------:R-:W-:-:S02]  /*01b0*/  PRMT R53, RZ, 0x5410, RZ ;  /* 0x00005410ff357816 */ /* 0x000fc400000000ff */
[C---:B------:R-:W-:Y:S02]  /*01c0*/  LOP3.LUT R3, R4.reuse, 0x78, RZ, 0xc0, !PT ;  /* 0x0000007804037812 */ /* 0x040fe400078ec0ff */
[----:B------:R-:W-:Y:S01]  /*01d0*/  LOP3.LUT R6, R4, 0x7c0, RZ, 0xc0, !PT ;  /* 0x000007c004067812 */ /* 0x000fe200078ec0ff */
[----:B-----5:R-:W-:Y:S01]  /*01e0*/  IMAD R10, R5, 0x20, R66 ;  /* 0x00000020050a7824 */ /* 0x020fe200078e0242 */
[----:B------:R-:W-:Y:S01]  /*01f0*/  LOP3.LUT R7, R7, 0x80, RZ, 0xc0, !PT ;  /* 0x0000008007077812 */ /* 0x000fe200078ec0ff */
[----:B----4-:R-:W-:Y:S01]  /*0200*/  IMAD R8, R8, 0x80, R3 ;  /* 0x0000008008087824 */ /* 0x010fe200078e0203 */
[----:B------:R-:W-:Y:S01]  /*0210*/  LOP3.LUT R4, R4, 0x18, RZ, 0xc0, !PT ;  /* 0x0000001804047812 */ /* 0x000fe200078ec0ff */
[----:B------:R-:W1:Y:S01]  /*0220*/  LDC.64 R2, c[0x0][0x388] ;  /* 0x0000e200ff027b82 */ /* 0x000e620000000a00 */
[----:B------:R-:W-:Y:S01]  /*0230*/  IMAD R67, R9, 0x100, R6 ;  /* 0x0000010009437824 */ /* 0x000fe200078e0206 */
[----:B------:R-:W-:Y:S01]  /*0240*/  LOP3.LUT R69, R69, 0x1, RZ, 0xc0, !PT ;  /* 0x0000000145457812 */ /* 0x000fe200078ec0ff */
[----:B------:R-:W-:Y:S01]  /*0250*/  IMAD R9, R9, 0x80, R10 ;  /* 0x0000008009097824 */ /* 0x000fe200078e020a */
[----:B------:R-:W-:Y:S01]  /*0260*/  PRMT R52, RZ, 0x5410, RZ ;  /* 0x00005410ff347816 */ /* 0x000fe200000000ff */
[----:B------:R-:W-:Y:S01]  /*0270*/  IMAD R148, R148, 0x100, R7 ;  /* 0x0000010094947824 */ /* 0x000fe200078e0207 */
[----:B------:R-:W-:Y:S01]  /*0280*/  LOP3.LUT R7, R10, 0xffff, RZ, 0xc0, !PT ;  /* 0x0000ffff0a077812 */ /* 0x000fe200078ec0ff */
[----:B------:R-:W-:Y:S01]  /*0290*/  IMAD.SHL.U32 R11, R9, 0x8, RZ ;  /* 0x00000008090b7824 */ /* 0x000fe200078e00ff */
[----:B---3--:R-:W-:Y:S01]  /*02a0*/  LEA R139, R139, R0, 0x18 ;  /* 0x000000008b8b7211 */ /* 0x008fe200078ec0ff */
[----:B------:R-:W-:Y:S01]  /*02b0*/  IMAD.SHL.U32 R0, R66, 0x80, RZ ;  /* 0x0000008042007824 */ /* 0x000fe200078e00ff */
[----:B------:R-:W-:-:S02]  /*02c0*/  LEA.HI R148, R9, R148, RZ, 0x1d ;  /* 0x0000009409947211 */ /* 0x000fc400078fe8ff */
[----:B------:R-:W-:Y:S02]  /*02d0*/  SHF.R.U32.HI R7, RZ, 0x1, R7 ;  /* 0x00000001ff077819 */ /* 0x000fe40000011607 */
[--C-:B------:R-:W-:Y:S01]  /*02e0*/  SHF.R.U32.HI R6, RZ, 0x1, R9.reuse ;  /* 0x00000001ff067819 */ /* 0x100fe20000011609 */
[----:B------:R-:W-:Y:S01]  /*02f0*/  IMAD R148, R148, R71, R4 ;  /* 0x0000004794947224 */ /* 0x000fe200078e0204 */
[----:B------:R-:W-:Y:S01]  /*0300*/  SHF.R.U32.HI R9, RZ, 0x4, R9 ;  /* 0x00000004ff097819 */ /* 0x000fe20000011609 */
[----:B------:R-:W-:Y:S01]  /*0310*/  IMAD R4, R71, 0x60, RZ ;  /* 0x0000006047047824 */ /* 0x000fe200078e02ff */
[----:B------:R-:W-:Y:S02]  /*0320*/  LOP3.LUT R0, R0, 0x780, RZ, 0xc0, !PT ;  /* 0x0000078000007812 */ /* 0x000fe400078ec0ff */
[----:B------:R-:W-:Y:S01]  /*0330*/  LOP3.LUT R6, R6, 0x3fc0, RZ, 0xc0, !PT ;  /* 0x00003fc006067812 */ /* 0x000fe200078ec0ff */
[----:B------:R-:W-:Y:S01]  /*0340*/  IMAD R8, R9, R70, R8 ;  /* 0x0000004609087224 */ /* 0x000fe200078e0208 */
[----:B------:R-:W-:Y:S01]  /*0350*/  LOP3.LUT R7, R7, 0x38, RZ, 0xc0, !PT ;  /* 0x0000003807077812 */ /* 0x000fe200078ec0ff */
[----:B------:R-:W-:Y:S01]  /*0360*/  IMAD R68, R5, 0x800, R0 ;  /* 0x0000080005447824 */ /* 0x000fe200078e0200 */
[----:B------:R-:W-:Y:S01]  /*0370*/  LOP3.LUT R10, R11, 0x38, R10, 0x48, !PT ;  /* 0x000000380b0a7812 */ /* 0x000fe200078e480a */
[----:B-1----:R-:W-:Y:S01]  /*0380*/  IMAD.WIDE R14, R148, 0x2, R2 ;  /* 0x00000002940e7825 */ /* 0x002fe200078e0202 */
[----:B------:R-:W-:-:S02]  /*0390*/  IADD3 R6, PT, PT, R7, R0, R6 ;  /* 0x0000000007067210 */ /* 0x000fc40007ffe006 */
[----:B------:R-:W-:Y:S01]  /*03a0*/  LOP3.LUT R10, R10, 0x3ffc0, R11, 0xf8, !PT ;  /* 0x0003ffc00a0a7812 */ /* 0x000fe200078ef80b */
[C---:B------:R-:W-:Y:S01]  /*03b0*/  IMAD.SHL.U32 R7, R71.reuse, 0x20, RZ ;  /* 0x0000002047077824 */ /* 0x040fe200078e00ff */
[----:B------:R-:W-:Y:S01]  /*03c0*/  SHF.R.S32.HI R9, RZ, 0x1f, R8 ;  /* 0x0000001fff097819 */ /* 0x000fe20000011408 */
[C---:B------:R-:W-:Y:S01]  /*03d0*/  IMAD.SHL.U32 R0, R70.reuse, 0x10, RZ ;  /* 0x0000001046007824 */ /* 0x040fe200078e00ff */
[----:B------:R-:W-:Y:S01]  /*03e0*/  PRMT R3, RZ, 0x5410, RZ ;  /* 0x00005410ff037816 */ /* 0x000fe200000000ff */
[----:B------:R-:W-:Y:S01]  /*03f0*/  IMAD.SHL.U32 R5, R71, 0x40, RZ ;  /* 0x0000004047057824 */ /* 0x000fe200078e00ff */
[----:B------:R-:W-:Y:S01]  /*0400*/  PRMT R2, RZ, 0x5410, RZ ;  /* 0x00005410ff027816 */ /* 0x000fe200000000ff */
[----:B------:R-:W-:Y:S01]  /*0410*/  IMAD.SHL.U32 R70, R70, 0x20, RZ ;  /* 0x0000002046467824 */ /* 0x000fe200078e00ff */
[----:B------:R-:W-:Y:S01]  /*0420*/  PRMT R11, RZ, 0x5410, RZ ;  /* 0x00005410ff0b7816 */ /* 0x000fe200000000ff */
[----:B------:R-:W-:Y:S01]  /*0430*/  IMAD.WIDE R12, R8, 0x2, R12 ;  /* 0x00000002080c7825 */ /* 0x000fe200078e020c */
[----:B------:R-:W-:-:S02]  /*0440*/  PRMT R51, RZ, 0x5410, RZ ;  /* 0x00005410ff337816 */ /* 0x000fc400000000ff */
[----:B------:R-:W-:Y:S01]  /*0450*/  PRMT R50, RZ, 0x5410, RZ ;  /* 0x00005410ff327816 */ /* 0x000fe200000000ff */
[----:B------:R-:W-:Y:S01]  /*0460*/  IMAD.SHL.U32 R144, R6, 0x2, RZ ;  /* 0x0000000206907824 */ /* 0x000fe200078e00ff */
[----:B------:R-:W-:Y:S01]  /*0470*/  PRMT R49, RZ, 0x5410, RZ ;  /* 0x00005410ff317816 */ /* 0x000fe200000000ff */
[----:B------:R-:W-:Y:S01]  /*0480*/  IMAD R10, R10, 0x2, R139 ;  /* 0x000000020a0a7824 */ /* 0x000fe200078e028b */
[----:B------:R-:W-:Y:S01]  /*0490*/  BAR.SYNC.DEFER_BLOCKING 0x0 ;  /* 0x0000000000007b1d */ /* 0x000fe20000010000 */
[--C-:B------:R-:W-:Y:S01]  /*04a0*/  IMAD.WIDE R6, R7, 0x2, R14.reuse ;  /* 0x0000000207067825 */ /* 0x100fe200078e020e */
[----:B------:R-:W-:Y:S02]  /*04b0*/  PRMT R48, RZ, 0x5410, RZ ;  /* 0x00005410ff307816 */ /* 0x000fe400000000ff */
[----:B------:R-:W-:Y:S01]  /*04c0*/  PRMT R47, RZ, 0x5410, RZ ;  /* 0x00005410ff2f7816 */ /* 0x000fe200000000ff */
[----:B------:R-:W-:Y:S01]  /*04d0*/  IMAD.WIDE R20, R5, 0x2, R14 ;  /* 0x0000000205147825 */ /* 0x000fe200078e020e */
[----:B------:R-:W-:-:S02]  /*04e0*/  PRMT R5, RZ, 0x5410, RZ ;  /* 0x00005410ff057816 */ /* 0x000fc400000000ff */
[----:B------:R-:W-:Y:S01]  /*04f0*/  PRMT R46, RZ, 0x5410, RZ ;  /* 0x00005410ff2e7816 */ /* 0x000fe200000000ff */
[----:B------:R-:W-:Y:S01]  /*0500*/  IMAD.WIDE R146, R70, 0x2, R8 ;  /* 0x0000000246927825 */ /* 0x000fe200078e0208 */
[----:B------:R-:W-:Y:S02]  /*0510*/  PRMT R8, RZ, 0x5410, RZ ;  /* 0x00005410ff087816 */ /* 0x000fe400000000ff */
[----:B------:R-:W-:Y:S01]  /*0520*/  PRMT R45, RZ, 0x5410, RZ ;  /* 0x00005410ff2d7816 */ /* 0x000fe200000000ff */
[----:B------:R-:W-:Y:S01]  /*0530*/  IMAD.WIDE R22, R4, 0x2, R14 ;  /* 0x0000000204167825 */ /* 0x000fe200078e020e */
[----:B------:R-:W-:Y:S02]  /*0540*/  PRMT R4, RZ, 0x5410, RZ ;  /* 0x00005410ff047816 */ /* 0x000fe400000000ff */
[----:B------:R-:W-:Y:S01]  /*0550*/  PRMT R44, RZ, 0x5410, RZ ;  /* 0x00005410ff2c7816 */ /* 0x000fe200000000ff */
[----:B------:R-:W-:Y:S01]  /*0560*/  IMAD.IADD R9, R139, 0x1, R144 ;  /* 0x000000018b097824 */ /* 0x000fe200078e0290 */
[----:B------:R-:W-:Y:S01]  /*0570*/  PRMT R43, RZ, 0x5410, RZ ;  /* 0x00005410ff2b7816 */ /* 0x000fe200000000ff */
[----:B------:R-:W-:Y:S01]  /*0580*/  IMAD.WIDE R18, R0, 0x2, R12 ;  /* 0x0000000200127825 */ /* 0x000fe200078e020c */
[----:B------:R-:W-:-:S02]  /*0590*/  PRMT R42, RZ, 0x5410, RZ ;  /* 0x00005410ff2a7816 */ /* 0x000fc400000000ff */
[----:B------:R-:W-:Y:S01]  /*05a0*/  PRMT R41, RZ, 0x5410, RZ ;  /* 0x00005410ff297816 */ /* 0x000fe200000000ff */
[----:B------:R-:W-:Y:S01]  /*05b0*/  IMAD.WIDE R16, R70, 0x2, R12 ;  /* 0x0000000246107825 */ /* 0x000fe200078e020c */
[----:B------:R-:W-:Y:S01]  /*05c0*/  @!PT LDS RZ, [RZ] ;  /* 0x00000000fffff984 */ /* 0x000fe20000000800 */
[----:B------:R-:W-:Y:S01]  /*05d0*/  @!PT LDS RZ, [RZ] ;  /* 0x00000000fffff984 */ /* 0x000fe20000000800 */
[----:B------:R-:W-:Y:S01]  /*05e0*/  @!PT LDS RZ, [RZ] ;  /* 0x00000000fffff984 */ /* 0x000fe20000000800 */
[----:B------:R-:W-:Y:S01]  /*05f0*/  LDGSTS.E.BYPASS.LTC128B.128 [R10], desc[UR6][R14.64] ;  /* 0x000000000e0a7fae */ /* 0x000fe2000b981a06 */
[----:B------:R-:W-:Y:S02]  /*0600*/  PRMT R40, RZ, 0x5410, RZ ;  /* 0x00005410ff287816 */ /* 0x000fe400000000ff */
[----:B------:R-:W-:Y:S01]  /*0610*/  PRMT R39, RZ, 0x5410, RZ ;  /* 0x00005410ff277816 */ /* 0x000fe200000000ff */
[----:B------:R-:W-:Y:S01]  /*0620*/  LDGSTS.E.BYPASS.LTC128B.128 [R10+0x1000], desc[UR6][R6.64] ;  /* 0x01000000060a7fae */ /* 0x000fe2000b981a06 */
[----:B------:R-:W-:Y:S01]  /*0630*/  IMAD.WIDE R24, R0, 0x2, R16 ;  /* 0x0000000200187825 */ /* 0x000fe200078e0210 */
[----:B------:R-:W-:Y:S02]  /*0640*/  PRMT R38, RZ, 0x5410, RZ ;  /* 0x00005410ff267816 */ /* 0x000fe400000000ff */
[----:B------:R-:W-:Y:S01]  /*0650*/  LDGSTS.E.BYPASS.LTC128B.128 [R10+0x2000], desc[UR6][R20.64] ;  /* 0x02000000140a7fae */ /* 0x000fe2000b981a06 */
[----:B------:R-:W-:Y:S01]  /*0660*/  IMAD.SHL.U32 R0, R66, 0x10, RZ ;  /* 0x0000001042007824 */ /* 0x000fe200078e00ff */
[----:B------:R-:W-:-:S02]  /*0670*/  PRMT R37, RZ, 0x5410, RZ ;  /* 0x00005410ff257816 */ /* 0x000fc400000000ff */
[----:B------:R-:W-:Y:S01]  /*0680*/  LDGSTS.E.BYPASS.LTC128B.128 [R10+0x3000], desc[UR6][R22.64] ;  /* 0x03000000160a7fae */ /* 0x000fe2000b981a06 */
[----:B------:R-:W-:Y:S02]  /*0690*/  PRMT R36, RZ, 0x5410, RZ ;  /* 0x00005410ff247816 */ /* 0x000fe400000000ff */
[----:B------:R-:W-:Y:S01]  /*06a0*/  LOP3.LUT R0, R0, 0x70, RZ, 0xc0, !PT ;  /* 0x0000007000007812 */ /* 0x000fe200078ec0ff */
[----:B------:R1:W-:Y:S01]  /*06b0*/  LDGSTS.E.BYPASS.LTC128B.128 [R9+0xc000], desc[UR6][R12.64] ;  /* 0x0c0000000c097fae */ /* 0x0003e2000b981a06 */
[----:B------:R-:W-:Y:S02]  /*06c0*/  PRMT R35, RZ, 0x5410, RZ ;  /* 0x00005410ff237816 */ /* 0x000fe400000000ff */
[----:B------:R-:W-:Y:S01]  /*06d0*/  PRMT R34, RZ, 0x5410, RZ ;  /* 0x00005410ff227816 */ /* 0x000fe200000000ff */
[----:B------:R2:W-:Y:S01]  /*06e0*/  LDGSTS.E.BYPASS.LTC128B.128 [R9+0xd000], desc[UR6][R18.64] ;  /* 0x0d00000012097fae */ /* 0x0005e2000b981a06 */
[----:B------:R-:W-:Y:S02]  /*06f0*/  PRMT R33, RZ, 0x5410, RZ ;  /* 0x00005410ff217816 */ /* 0x000fe400000000ff */
[----:B------:R-:W-:Y:S01]  /*0700*/  PRMT R32, RZ, 0x5410, RZ ;  /* 0x00005410ff207816 */ /* 0x000fe200000000ff */
[----:B------:R-:W0:Y:S01]  /*0710*/  LDGDEPBAR ;  /* 0x00000000000079af */ /* 0x000e220000000000 */
[----:B------:R-:W-:-:S02]  /*0720*/  PRMT R31, RZ, 0x5410, RZ ;  /* 0x00005410ff1f7816 */ /* 0x000fc400000000ff */
[----:B------:R-:W-:Y:S01]  /*0730*/  PRMT R30, RZ, 0x5410, RZ ;  /* 0x00005410ff1e7816 */ /* 0x000fe200000000ff */
[----:B------:R3:W-:Y:S01]  /*0740*/  LDGSTS.E.BYPASS.LTC128B.128 [R10+0x4000], desc[UR6][R14.64+0x40] ;  /* 0x040000400e0a7fae */ /* 0x0007e2000b981a06 */
[----:B------:R-:W-:Y:S02]  /*0750*/  PRMT R29, RZ, 0x5410, RZ ;  /* 0x00005410ff1d7816 */ /* 0x000fe400000000ff */
[----:B------:R-:W-:Y:S01]  /*0760*/  PRMT R28, RZ, 0x5410, RZ ;  /* 0x00005410ff1c7816 */ /* 0x000fe200000000ff */
[----:B------:R4:W-:Y:S01]  /*0770*/  LDGSTS.E.BYPASS.LTC128B.128 [R10+0x5000], desc[UR6][R6.64+0x40] ;  /* 0x05000040060a7fae */ /* 0x0009e2000b981a06 */
[----:B------:R-:W-:Y:S02]  /*0780*/  PRMT R27, RZ, 0x5410, RZ ;  /* 0x00005410ff1b7816 */ /* 0x000fe400000000ff */
[----:B------:R-:W-:Y:S01]  /*0790*/  PRMT R26, RZ, 0x5410, RZ ;  /* 0x00005410ff1a7816 */ /* 0x000fe200000000ff */
[----:B------:R5:W-:Y:S04]  /*07a0*/  LDGSTS.E.BYPASS.LTC128B.128 [R10+0x6000], desc[UR6][R20.64+0x40] ;  /* 0x06000040140a7fae */ /* 0x000be8000b981a06 */
[----:B------:R5:W-:Y:S01]  /*07b0*/  LDGSTS.E.BYPASS.LTC128B.128 [R10+0x7000], desc[UR6][R22.64+0x40] ;  /* 0x07000040160a7fae */ /* 0x000be2000b981a06 */
[----:B-1----:R-:W-:-:S03]  /*07c0*/  PRMT R13, RZ, 0x5410, RZ ;  /* 0x00005410ff0d7816 */ /* 0x002fc600000000ff */
[----:B------:R1:W-:Y:S01]  /*07d0*/  LDGSTS.E.BYPASS.LTC128B.128 [R9+0xe000], desc[UR6][R16.64] ;  /* 0x0e00000010097fae */ /* 0x0003e2000b981a06 */
[----:B------:R-:W-:Y:S02]  /*07e0*/  PRMT R12, RZ, 0x5410, RZ ;  /* 0x00005410ff0c7816 */ /* 0x000fe400000000ff */
[----:B--2---:R-:W-:Y:S01]  /*07f0*/  LOP3.LUT R19, R69, 0x4, RZ, 0xfc, !PT ;  /* 0x0000000445137812 */ /* 0x004fe200078efcff */
[----:B------:R2:W-:Y:S01]  /*0800*/  LDGSTS.E.BYPASS.LTC128B.128 [R9+0xf000], desc[UR6][R24.64] ;  /* 0x0f00000018097fae */ /* 0x0005e2000b981a06 */
[----:B------:R-:W-:Y:S02]  /*0810*/  IMAD R18, R67, 0x2, R0 ;  /* 0x0000000243127824 */ /* 0x000fe400078e0200 */
[----:B------:R-:W-:Y:S01]  /*0820*/  LOP3.LUT R19, R19, 0x7, R66, 0x78, !PT ;  /* 0x0000000713137812 */ /* 0x000fe200078e7842 */
[----:B------:R-:W0:Y:S02]  /*0830*/  LDGDEPBAR ;  /* 0x00000000000079af */ /* 0x000e240000000000 */
[----:B------:R-:W-:-:S02]  /*0840*/  IADD3 R18, PT, PT, R18, 0xc000, R139 ;  /* 0x0000c00012127810 */ /* 0x000fc40007ffe08b */
[----:B---3--:R-:W-:Y:S02]  /*0850*/  PRMT R15, RZ, 0x5410, RZ ;  /* 0x00005410ff0f7816 */ /* 0x008fe400000000ff */
[----:B------:R-:W-:Y:S02]  /*0860*/  PRMT R14, RZ, 0x5410, RZ ;  /* 0x00005410ff0e7816 */ /* 0x000fe400000000ff */
[----:B----4-:R-:W-:Y:S02]  /*0870*/  PRMT R7, RZ, 0x5410, RZ ;  /* 0x00005410ff077816 */ /* 0x010fe400000000ff */
[----:B------:R-:W-:Y:S02]  /*0880*/  PRMT R6, RZ, 0x5410, RZ ;  /* 0x00005410ff067816 */ /* 0x000fe400000000ff */
[----:B-----5:R-:W-:Y:S01]  /*0890*/  LOP3.LUT R21, R69, 0x7, R66, 0x78, !PT ;  /* 0x0000000745157812 */ /* 0x020fe200078e7842 */
[----:B------:R-:W-:Y:S01]  /*08a0*/  IMAD R22, R19, 0x10, R68 ;  /* 0x0000001013167824 */ /* 0x000fe200078e0244 */
[----:B------:R-:W-:-:S03]  /*08b0*/  PRMT R10, RZ, 0x5410, RZ ;  /* 0x00005410ff0a7816 */ /* 0x000fc600000000ff */
[----:B------:R-:W-:Y:S01]  /*08c0*/  IMAD R20, R21, 0x10, R68 ;  /* 0x0000001015147824 */ /* 0x000fe200078e0244 */
[----:B------:R-:W-:Y:S01]  /*08d0*/  PRMT R23, RZ, 0x5410, RZ ;  /* 0x00005410ff177816 */ /* 0x000fe200000000ff */
[C---:B------:R-:W-:Y:S01]  /*08e0*/  IMAD.IADD R19, R139.reuse, 0x1, R22 ;  /* 0x000000018b137824 */ /* 0x040fe200078e0216 */
[----:B-1----:R-:W-:Y:S01]  /*08f0*/  PRMT R17, RZ, 0x5410, RZ ;  /* 0x00005410ff117816 */ /* 0x002fe200000000ff */
[----:B------:R-:W-:Y:S01]  /*0900*/  IMAD.IADD R20, R139, 0x1, R20 ;  /* 0x000000018b147824 */ /* 0x000fe200078e0214 */
[----:B------:R-:W-:Y:S01]  /*0910*/  PRMT R16, RZ, 0x5410, RZ ;  /* 0x00005410ff107816 */ /* 0x000fe200000000ff */
[----:B------:R-:W-:-:S04]  /*0920*/  DEPBAR.LE SB0, 0x1 ;  /* 0x000080400000791a */ /* 0x000fc80000000000 */
[----:B------:R-:W-:Y:S01]  /*0930*/  BAR.SYNC.DEFER_BLOCKING 0x0 ;  /* 0x0000000000007b1d */ /* 0x000fe20000010000 */
[----:B--2---:R-:W-:Y:S02]  /*0940*/  PRMT R9, RZ, 0x5410, RZ ;  /* 0x00005410ff097816 */ /* 0x004fe400000000ff */
[----:B------:R-:W-:Y:S02]  /*0950*/  PRMT R25, RZ, 0x5410, RZ ;  /* 0x00005410ff197816 */ /* 0x000fe400000000ff */
[----:B------:R-:W-:Y:S02]  /*0960*/  PRMT R24, RZ, 0x5410, RZ ;  /* 0x00005410ff187816 */ /* 0x000fe400000000ff */
[----:B------:R-:W-:Y:S02]  /*0970*/  PRMT R22, RZ, 0x5410, RZ ;  /* 0x00005410ff167816 */ /* 0x000fe400000000ff */
[----:B------:R-:W-:Y:S01]  /*0980*/  PRMT R21, RZ, 0x5410, RZ ;  /* 0x00005410ff157816 */ /* 0x000fe200000000ff */
[----:B------:R-:W1:Y:S04]  /*0990*/  LDSM.16.M88.4 R100, [R20] ;  /* 0x000000001464783b */ /* 0x000e680000000200 */
[----:B------:R2:W3:Y:S04]  /*09a0*/  LDSM.16.M88.4 R88, [R20+0x2000] ;  /* 0x002000001458783b */ /* 0x0004e80000000200 */
[----:B------:R-:W4:Y:S04]  /*09b0*/  LDSM.16.M88.4 R92, [R19] ;  /* 0x00000000135c783b */ /* 0x000f280000000200 */
[----:B------:R5:W1:Y:S04]  /*09c0*/  LDSM.16.M88.4 R96, [R19+0x2000] ;  /* 0x002000001360783b */ /* 0x000a680000000200 */
[----:B------:R-:W1:Y:S04]  /*09d0*/  LDSM.16.MT88.4 R72, [R18] ;  /* 0x000000001248783b */ /* 0x000e680000004200 */
[----:B------:R-:W1:Y:S04]  /*09e0*/  LDSM.16.MT88.4 R76, [R18+0x400] ;  /* 0x00040000124c783b */ /* 0x000e680000004200 */
[----:B------:R-:W1:Y:S01]  /*09f0*/  LDSM.16.MT88.4 R80, [R18+0x800] ;  /* 0x000800001250783b */ /* 0x000e620000004200 */
[----:B--2---:R-:W-:-:S03]  /*0a00*/  PRMT R20, RZ, 0x5410, RZ ;  /* 0x00005410ff147816 */ /* 0x004fc600000000ff */
[----:B------:R2:W1:Y:S01]  /*0a10*/  LDSM.16.MT88.4 R84, [R18+0xc00] ;  /* 0x000c00001254783b */ /* 0x0004620000004200 */
[----:B-----5:R-:W-:Y:S02]  /*0a20*/  PRMT R19, RZ, 0x5410, RZ ;  /* 0x00005410ff137816 */ /* 0x020fe400000000ff */
[----:B--2---:R-:W-:Y:S01]  /*0a30*/  PRMT R18, RZ, 0x5410, RZ ;  /* 0x00005410ff127816 */ /* 0x004fe200000000ff */
[----:B---34-:R-:W-:Y:S06]  /*0a40*/  @!P0 BRA `(.L_x_0) ;  /* 0x0000001000248947 */ /* 0x018fec0003800000 */
[----:B------:R-:W-:Y:S01]  /*0a50*/  SHF.R.S32.HI R104, RZ, 0x1f, R71 ;  /* 0x0000001fff687819 */ /* 0x000fe20000011447 */
[----:B------:R-:W-:Y:S01]  /*0a60*/  IMAD.MOV.U32 R145, RZ, RZ, R147 ;  /* 0x000000ffff917224 */ /* 0x000fe200078e0093 */
[----:B------:R-:W-:Y:S01]  /*0a70*/  LOP3.LUT R7, R69, 0x2, RZ, 0xfc, !PT ;  /* 0x0000000245077812 */ /* 0x000fe200078efcff */
[----:B------:R-:W-:Y:S01]  /*0a80*/  IMAD R0, R67, 0x2, R0 ;  /* 0x0000000243007824 */ /* 0x000fe200078e0200 */
[C---:B------:R-:W-:Y:S01]  /*0a90*/  LOP3.LUT R5, R69.reuse, 0x6, RZ, 0xfc, !PT ;  /* 0x0000000645057812 */ /* 0x040fe200078efcff */
[----:B-1----:R-:W-:Y:S01]  /*0aa0*/  IMAD.MOV.U32 R70, RZ, RZ, R102 ;  /* 0x000000ffff467224 */ /* 0x002fe200078e0066 */
[C---:B------:R-:W-:Y:S01]  /*0ab0*/  LOP3.LUT R147, R69.reuse, 0x4, RZ, 0xfc, !PT ;  /* 0x0000000445937812 */ /* 0x040fe200078efcff */
[----:B------:R-:W-:Y:S01]  /*0ac0*/  IMAD.MOV.U32 R138, RZ, RZ, RZ ;  /* 0x000000ffff8a7224 */ /* 0x000fe200078e00ff */
[----:B------:R-:W-:Y:S01]  /*0ad0*/  LEA.HI R104, R104, R71, RZ, 0x5 ;  /* 0x0000004768687211 */ /* 0x000fe200078f28ff */
[----:B------:R-:W-:Y:S01]  /*0ae0*/  IMAD.MOV.U32 R71, RZ, RZ, R103 ;  /* 0x000000ffff477224 */ /* 0x000fe200078e0067 */
[--C-:B------:R-:W-:Y:S01]  /*0af0*/  LOP3.LUT R143, R69, 0x7, R66.reuse, 0x78, !PT ;  /* 0x00000007458f7812 */ /* 0x100fe200078e7842 */
[----:B------:R-:W-:Y:S01]  /*0b00*/  IMAD.MOV.U32 R69, RZ, RZ, R101 ;  /* 0x000000ffff457224 */ /* 0x000fe200078e0065 */
[--C-:B------:R-:W-:Y:S01]  /*0b10*/  LOP3.LUT R7, R7, 0x7, R66.reuse, 0x78, !PT ;  /* 0x0000000707077812 */ /* 0x100fe200078e7842 */
[----:B------:R-:W-:Y:S01]  /*0b20*/  IMAD.MOV.U32 R137, RZ, RZ, 0x2 ;  /* 0x00000002ff897424 */ /* 0x000fe200078e00ff */
[----:B------:R-:W-:Y:S01]  /*0b30*/  LOP3.LUT R5, R5, 0x7, R66, 0x78, !PT ;  /* 0x0000000705057812 */ /* 0x000fe200078e7842 */
[----:B------:R-:W-:Y:S01]  /*0b40*/  IMAD R143, R143, 0x10, R68 ;  /* 0x000000108f8f7824 */ /* 0x000fe200078e0244 */
[----:B------:R-:W-:Y:S01]  /*0b50*/  LOP3.LUT R147, R147, 0x7, R66, 0x78, !PT ;  /* 0x0000000793937812 */ /* 0x000fe200078e7842 */
[----:B------:R-:W-:Y:S01]  /*0b60*/  IMAD R67, R7, 0x10, R68 ;  /* 0x0000001007437824 */ /* 0x000fe200078e0244 */
[----:B------:R-:W-:Y:S01]  /*0b70*/  SHF.R.S32.HI R104, RZ, 0x5, R104 ;  /* 0x00000005ff687819 */ /* 0x000fe20000011468 */
[--C-:B------:R-:W-:Y:S01]  /*0b80*/  IMAD R66, R5, 0x10, R68.reuse ;  /* 0x0000001005427824 */ /* 0x100fe200078e0244 */
[----:B------:R-:W-:Y:S01]  /*0b90*/  IADD3 R149, P0, PT, R148, 0x40, RZ ;  /* 0x0000004094957810 */ /* 0x000fe20007f1e0ff */
[----:B------:R-:W-:Y:S01]  /*0ba0*/  IMAD R147, R147, 0x10, R68 ;  /* 0x0000001093937824 */ /* 0x000fe200078e0244 */
[----:B------:R-:W-:Y:S01]  /*0bb0*/  PRMT R18, RZ, 0x5410, RZ ;  /* 0x00005410ff127816 */ /* 0x000fe200000000ff */
[----:B------:R-:W-:Y:S01]  /*0bc0*/  IMAD.MOV.U32 R68, RZ, RZ, R100 ;  /* 0x000000ffff447224 */ /* 0x000fe200078e0064 */
[----:B------:R-:W-:Y:S01]  /*0bd0*/  PRMT R19, RZ, 0x5410, RZ ;  /* 0x00005410ff137816 */ /* 0x000fe200000000ff */
[----:B------:R-:W-:Y:S01]  /*0be0*/  IMAD.MOV.U32 R150, RZ, RZ, 0x1 ;  /* 0x00000001ff967424 */ /* 0x000fe200078e00ff */
[----:B------:R-:W-:Y:S01]  /*0bf0*/  PRMT R20, RZ, 0x5410, RZ ;  /* 0x00005410ff147816 */ /* 0x000fe200000000ff */
[C---:B------:R-:W-:Y:S01]  /*0c00*/  VIADD R136, R139.reuse, 0x8000 ;  /* 0x000080008b887836 */ /* 0x040fe20000000000 */
[----:B------:R-:W-:Y:S01]  /*0c10*/  PRMT R21, RZ, 0x5410, RZ ;  /* 0x00005410ff157816 */ /* 0x000fe200000000ff */
[C---:B------:R-:W-:Y:S01]  /*0c20*/  VIADD R135, R139.reuse, 0x4000 ;  /* 0x000040008b877836 */ /* 0x040fe20000000000 */
[----:B------:R-:W-:Y:S01]  /*0c30*/  PRMT R22, RZ, 0x5410, RZ ;  /* 0x00005410ff167816 */ /* 0x000fe200000000ff */
[C---:B------:R-:W-:Y:S01]  /*0c40*/  VIADD R134, R139.reuse, 0x10000 ;  /* 0x000100008b867836 */ /* 0x040fe20000000000 */
[----:B------:R-:W-:Y:S01]  /*0c50*/  PRMT R23, RZ, 0x5410, RZ ;  /* 0x00005410ff177816 */ /* 0x000fe200000000ff */
[C---:B------:R-:W-:Y:S01]  /*0c60*/  VIADD R133, R139.reuse, 0xe000 ;  /* 0x0000e0008b857836 */ /* 0x040fe20000000000 */
[----:B------:R-:W-:Y:S01]  /*0c70*/  PRMT R24, RZ, 0x5410, RZ ;  /* 0x00005410ff187816 */ /* 0x000fe200000000ff */
[----:B------:R-:W-:Y:S01]  /*0c80*/  VIADD R132, R139, 0xc000 ;  /* 0x0000c0008b847836 */ /* 0x000fe20000000000 */
[----:B------:R-:W-:Y:S01]  /*0c90*/  PRMT R25, RZ, 0x5410, RZ ;  /* 0x00005410ff197816 */ /* 0x000fe200000000ff */
[----:B------:R-:W-:Y:S01]  /*0ca0*/  VIADD R152, R104, 0xfffffffe ;  /* 0xfffffffe68987836 */ /* 0x000fe20000000000 */
[----:B------:R-:W-:Y:S01]  /*0cb0*/  PRMT R26, RZ, 0x5410, RZ ;  /* 0x00005410ff1a7816 */ /* 0x000fe200000000ff */
[----:B------:R-:W-:Y:S01]  /*0cc0*/  IMAD.MOV R151, RZ, RZ, -R104 ;  /* 0x000000ffff977224 */ /* 0x000fe200078e0a68 */
[----:B------:R-:W-:-:S02]  /*0cd0*/  PRMT R27, RZ, 0x5410, RZ ;  /* 0x00005410ff1b7816 */ /* 0x000fc400000000ff */
[----:B------:R-:W-:Y:S02]  /*0ce0*/  PRMT R28, RZ, 0x5410, RZ ;  /* 0x00005410ff1c7816 */ /* 0x000fe400000000ff */
[----:B------:R-:W-:Y:S02]  /*0cf0*/  PRMT R29, RZ, 0x5410, RZ ;  /* 0x00005410ff1d7816 */ /* 0x000fe400000000ff */
[----:B------:R-:W-:Y:S02]  /*0d00*/  PRMT R30, RZ, 0x5410, RZ ;  /* 0x00005410ff1e7816 */ /* 0x000fe400000000ff */
[----:B------:R-:W-:Y:S02]  /*0d10*/  PRMT R31, RZ, 0x5410, RZ ;  /* 0x00005410ff1f7816 */ /* 0x000fe400000000ff */
[----:B------:R-:W-:Y:S02]  /*0d20*/  PRMT R32, RZ, 0x5410, RZ ;  /* 0x00005410ff207816 */ /* 0x000fe400000000ff */
        /* <DEDUP_REMOVED lines=48> */
[----:B------:R-:W-:-:S02]  /*1030*/  PRMT R3, RZ, 0x7610, R3 ;  /* 0x00007610ff037816 */ /* 0x000fc40000000003 */
[----:B------:R-:W-:-:S07]  /*1040*/  LEA.HI.X.SX32 R148, R148, RZ, 0x1, P0 ;  /* 0x000000ff94947211 */ /* 0x000fce00000f0eff */
.L_x_1:
[C---:B--2---:R-:W-:Y:S04]  /*1050*/  HMMA.16816.F16 R2, R68.reuse, R72, R2 ;  /* 0x000000484402723c */ /* 0x044fe80000000802 */
[----:B---3--:R-:W-:Y:S01]  /*1060*/  VIADD R153, R137, 0xfffffffe ;  /* 0xfffffffe89997836 */ /* 0x008fe20000000000 */
[----:B------:R-:W-:Y:S01]  /*1070*/  IADD3 R151, PT, PT, R151, 0x1, RZ ;  /* 0x0000000197977810 */ /* 0x000fe20007ffe0ff */
[C---:B------:R-:W-:Y:S02]  /*1080*/  IMAD.HI.U32 R100, R138.reuse, -0x55555555, RZ ;  /* 0xaaaaaaab8a647827 */ /* 0x040fe400078e00ff */
[C---:B------:R-:W-:Y:S02]  /*1090*/  HMMA.16816.F16 R4, R68.reuse, R74, R4 ;  /* 0x0000004a4404723c */ /* 0x040fe40000000804 */
[----:B------:R-:W-:Y:S01]  /*10a0*/  ISETP.GE.AND P4, PT, R153, R152, PT ;  /* 0x000000989900720c */ /* 0x000fe20003f86270 */
[----:B------:R-:W-:Y:S01]  /*10b0*/  VIADD R138, R138, 0x1 ;  /* 0x000000018a8a7836 */ /* 0x000fe20000000000 */
[----:B------:R-:W-:Y:S04]  /*10c0*/  SHF.R.U32.HI R100, RZ, 0x1, R100 ;  /* 0x00000001ff647819 */ /* 0x000fe80000011664 */
[C---:B------:R-:W-:Y:S02]  /*10d0*/  HMMA.16816.F16 R6, R68.reuse, R76, R6 ;  /* 0x0000004c4406723c */ /* 0x040fe40000000806 */
[----:B------:R-:W-:Y:S05]  /*10e0*/  IMAD R100, R100, -0x3, R137 ;  /* 0xfffffffd64647824 */ /* 0x000fea00078e0289 */
[----:B------:R-:W-:Y:S01]  /*10f0*/  @!P4 IMAD.HI.U32 R157, R137, -0x55555555, RZ ;  /* 0xaaaaaaab899dc827 */ /* 0x000fe200078e00ff */
[C---:B------:R-:W-:Y:S01]  /*1100*/  HMMA.16816.F16 R8, R68.reuse, R78, R8 ;  /* 0x0000004e4408723c */ /* 0x040fe20000000808 */
[----:B------:R-:W1:Y:S01]  /*1110*/  @!P4 S2R R154, SR_TID.Y ;  /* 0x00000000009ac919 */ /* 0x000e620000002200 */
[C---:B------:R-:W-:Y:S02]  /*1120*/  ISETP.NE.AND P1, PT, R100.reuse, 0x3, PT ;  /* 0x000000036400780c */ /* 0x040fe40003f25270 */
[----:B------:R-:W-:Y:S01]  /*1130*/  @!P4 SHF.R.U32.HI R158, RZ, 0x1, R157 ;  /* 0x00000001ff9ec819 */ /* 0x000fe2000001169d */
[----:B------:R-:W1:Y:S01]  /*1140*/  @!P4 S2R R153, SR_TID.X ;  /* 0x000000000099c919 */ /* 0x000e620000002100 */
[----:B------:R-:W-:Y:S02]  /*1150*/  ISETP.NE.AND P0, PT, R100, 0x2, PT ;  /* 0x000000026400780c */ /* 0x000fe40003f05270 */
[C---:B------:R-:W-:Y:S01]  /*1160*/  HMMA.16816.F16 R10, R68.reuse, R80, R10 ;  /* 0x00000050440a723c */ /* 0x040fe2000000080a */
[----:B------:R-:W2:Y:S01]  /*1170*/  @!P4 S2R R156, SR_TID.Z ;  /* 0x00000000009cc919 */ /* 0x000ea20000002300 */
[----:B------:R-:W-:Y:S01]  /*1180*/  @!P4 IMAD R159, R158, -0x3, R137 ;  /* 0xfffffffd9e9fc824 */ /* 0x000fe200078e0289 */
[----:B------:R-:W-:Y:S01]  /*1190*/  SEL R140, R135, R136, !P1 ;  /* 0x00000088878c7207 */ /* 0x000fe20004800000 */
[----:B------:R-:W3:Y:S01]  /*11a0*/  @!P4 LDC R158, c[0x0][0x39c] ;  /* 0x0000e700ff9ecb82 */ /* 0x000ee20000000800 */
[----:B------:R-:W-:Y:S01]  /*11b0*/  SEL R141, R133, R134, !P1 ;  /* 0x00000086858d7207 */ /* 0x000fe20004800000 */
[C---:B------:R-:W-:Y:S01]  /*11c0*/  @!P4 VIADD R134, R139.reuse, 0x10000 ;  /* 0x000100008b86c836 */ /* 0x040fe20000000000 */
[C---:B------:R-:W-:Y:S01]  /*11d0*/  SEL R140, R139.reuse, R140, !P0 ;  /* 0x0000008c8b8c7207 */ /* 0x040fe20004000000 */
[C---:B------:R-:W-:Y:S02]  /*11e0*/  HMMA.16816.F16 R12, R68.reuse, R82, R12 ;  /* 0x00000052440c723c */ /* 0x040fe4000000080c */
[----:B------:R-:W-:Y:S01]  /*11f0*/  SEL R141, R132, R141, !P0 ;  /* 0x0000008d848d7207 */ /* 0x000fe20004000000 */
[----:B------:R-:W-:Y:S01]  /*1200*/  @!P4 VIADD R133, R139, 0xe000 ;  /* 0x0000e0008b85c836 */ /* 0x000fe20000000000 */
[C---:B------:R-:W-:Y:S01]  /*1210*/  @!P4 ISETP.NE.AND P2, PT, R159.reuse, 0x1, PT ;  /* 0x000000019f00c80c */ /* 0x040fe20003f45270 */
[----:B------:R-:W-:Y:S01]  /*1220*/  IMAD.IADD R142, R140, 0x1, R67 ;  /* 0x000000018c8e7824 */ /* 0x000fe200078e0243 */
[----:B------:R-:W-:Y:S01]  /*1230*/  @!P4 ISETP.NE.AND P1, PT, R159, RZ, PT ;  /* 0x000000ff9f00c20c */ /* 0x000fe20003f25270 */
[----:B------:R-:W-:Y:S01]  /*1240*/  IMAD.IADD R141, R0, 0x1, R141 ;  /* 0x00000001008d7824 */ /* 0x000fe200078e028d */
[C---:B------:R-:W-:Y:S02]  /*1250*/  HMMA.16816.F16 R14, R68.reuse, R84, R14 ;  /* 0x00000054440e723c */ /* 0x040fe4000000080e */
[----:B------:R-:W-:Y:S01]  /*1260*/  LDSM.16.M88.4 R100, [R142] ;  /* 0x000000008e64783b */ /* 0x000fe20000000200 */
[----:B------:R-:W-:Y:S01]  /*1270*/  IMAD.IADD R140, R140, 0x1, R66 ;  /* 0x000000018c8c7824 */ /* 0x000fe200078e0242 */
[C---:B------:R-:W-:Y:S01]  /*1280*/  @!P4 IADD3 R132, PT, PT, R139.reuse, 0xc000, RZ ;  /* 0x0000c0008b84c810 */ /* 0x040fe20007ffe0ff */
[----:B------:R-:W-:Y:S01]  /*1290*/  @!P4 VIADD R135, R139, 0x4000 ;  /* 0x000040008b87c836 */ /* 0x000fe20000000000 */
[----:B------:R-:W-:Y:S02]  /*12a0*/  @!P4 SEL R167, R133, R134, !P2 ;  /* 0x0000008685a7c207 */ /* 0x000fe40005000000 */
[----:B------:R-:W-:Y:S02]  /*12b0*/  HMMA.16816.F16 R16, R68, R86, R16 ;  /* 0x000000564410723c */ /* 0x000fe40000000810 */
[----:B------:R-:W4:Y:S01]  /*12c0*/  LDSM.16.MT88.4 R104, [R141+0x1000] ;  /* 0x001000008d68783b */ /* 0x000f220000004200 */
[----:B------:R-:W-:Y:S02]  /*12d0*/  @!P4 SEL R167, R132, R167, !P1 ;  /* 0x000000a784a7c207 */ /* 0x000fe40004800000 */
[----:B------:R-:W-:Y:S03]  /*12e0*/  @!P4 IADD3 R136, PT, PT, R139, 0x8000, RZ ;  /* 0x000080008b88c810 */ /* 0x000fe60007ffe0ff */
[C---:B------:R-:W-:Y:S02]  /*12f0*/  HMMA.16816.F16 R18, R88.reuse, R72, R18 ;  /* 0x000000485812723c */ /* 0x040fe40000000812 */
[----:B------:R-:W4:Y:S02]  /*1300*/  LDSM.16.MT88.4 R108, [R141+0x1400] ;  /* 0x001400008d6c783b */ /* 0x000f240000004200 */
[----:B-1----:R-:W-:Y:S02]  /*1310*/  @!P4 IMAD R153, R154, 0x20, R153 ;  /* 0x000000209a99c824 */ /* 0x002fe400078e0299 */
[----:B------:R-:W1:Y:S01]  /*1320*/  @!P4 LDC.64 R154, c[0x0][0x388] ;  /* 0x0000e200ff9acb82 */ /* 0x000e620000000a00 */
[----:B------:R-:W-:Y:S01]  /*1330*/  @!P4 IMAD.IADD R169, R144, 0x1, R167 ;  /* 0x0000000190a9c824 */ /* 0x000fe200078e02a7 */
[C---:B------:R-:W-:Y:S02]  /*1340*/  HMMA.16816.F16 R20, R88.reuse, R74, R20 ;  /* 0x0000004a5814723c */ /* 0x040fe40000000814 */
[----:B------:R-:W4:Y:S01]  /*1350*/  LDSM.16.MT88.4 R112, [R141+0x1800] ;  /* 0x001800008d70783b */ /* 0x000f220000004200 */
[--C-:B--2---:R-:W-:Y:S02]  /*1360*/  @!P4 IMAD R156, R156, 0x80, R153.reuse ;  /* 0x000000809c9cc824 */ /* 0x104fe400078e0299 */
[----:B---3--:R-:W-:Y:S02]  /*1370*/  @!P4 IMAD.SHL.U32 R163, R158, 0x20, RZ ;  /* 0x000000209ea3c824 */ /* 0x008fe400078e00ff */
[----:B------:R-:W-:Y:S01]  /*1380*/  @!P4 IMAD.SHL.U32 R160, R156, 0x8, RZ ;  /* 0x000000089ca0c824 */ /* 0x000fe200078e00ff */
[C---:B------:R-:W-:Y:S01]  /*1390*/  HMMA.16816.F16 R22, R88.reuse, R76, R22 ;  /* 0x0000004c5816723c */ /* 0x040fe20000000816 */
[----:B------:R-:W2:Y:S01]  /*13a0*/  @!P4 LDC.64 R156, c[0x0][0x390] ;  /* 0x0000e400ff9ccb82 */ /* 0x000ea20000000a00 */
[----:B------:R-:W4:Y:S01]  /*13b0*/  LDSM.16.MT88.4 R116, [R141+0x1c00] ;  /* 0x001c00008d74783b */ /* 0x000f220000004200 */
[----:B------:R-:W-:Y:S01]  /*13c0*/  @!P4 IMAD.SHL.U32 R161, R158, 0x40, RZ ;  /* 0x000000409ea1c824 */ /* 0x000fe200078e00ff */
[----:B------:R-:W-:Y:S01]  /*13d0*/  @!P4 LOP3.LUT R153, R160, 0x38, R153, 0x48, !PT ;  /* 0x00000038a099c812 */ /* 0x000fe200078e4899 */
[----:B------:R-:W-:Y:S02]  /*13e0*/  @!P4 IMAD R165, R158, 0x60, RZ ;  /* 0x000000609ea5c824 */ /* 0x000fe400078e02ff */
[C---:B------:R-:W-:Y:S01]  /*13f0*/  IMAD.HI.U32 R158, R150.reuse, -0x55555555, RZ ;  /* 0xaaaaaaab969e7827 */ /* 0x040fe200078e00ff */
[C---:B------:R-:W-:Y:S02]  /*1400*/  HMMA.16816.F16 R24, R88.reuse, R78, R24 ;  /* 0x0000004e5818723c */ /* 0x040fe40000000818 */
[----:B------:R-:W4:Y:S01]  /*1410*/  LDSM.16.M88.4 R120, [R142+0x2000] ;  /* 0x002000008e78783b */ /* 0x000f220000000200 */
[----:B------:R-:W-:Y:S01]  /*1420*/  @!P4 LOP3.LUT R159, R153, 0x3ffc0, R160, 0xf8, !PT ;  /* 0x0003ffc0999fc812 */ /* 0x000fe200078ef8a0 */
[----:B------:R-:W-:Y:S01]  /*1430*/  VIADD R150, R150, 0x1 ;  /* 0x0000000196967836 */ /* 0x000fe20000000000 */
[----:B------:R-:W3:Y:S01]  /*1440*/  @!P4 LDC R153, c[0x0][0x398] ;  /* 0x0000e600ff99cb82 */ /* 0x000ee20000000800 */
[C---:B-1----:R-:W-:Y:S02]  /*1450*/  @!P4 LEA R154, P0, R149.reuse, R154, 0x1 ;  /* 0x0000009a959ac211 */ /* 0x042fe400078008ff */
[C---:B------:R-:W-:Y:S02]  /*1460*/  HMMA.16816.F16 R26, R88.reuse, R80, R26 ;  /* 0x00000050581a723c */ /* 0x040fe4000000081a */
[----:B------:R-:W1:Y:S01]  /*1470*/  LDSM.16.M88.4 R124, [R140] ;  /* 0x000000008c7c783b */ /* 0x000e620000000200 */
[----:B------:R-:W-:Y:S02]  /*1480*/  @!P4 LEA.HI.X R155, R149, R155, R148, 0x1, P0 ;  /* 0x0000009b959bc211 */ /* 0x000fe400000f0c94 */
[----:B------:R-:W-:Y:S02]  /*1490*/  @!P4 SEL R160, R135, R136, !P2 ;  /* 0x0000008887a0c207 */ /* 0x000fe40005000000 */
[----:B------:R-:W-:Y:S01]  /*14a0*/  SHF.R.U32.HI R158, RZ, 0x1, R158 ;  /* 0x00000001ff9e7819 */ /* 0x000fe2000001169e */
[C---:B------:R-:W-:Y:S02]  /*14b0*/  HMMA.16816.F16 R28, R88.reuse, R82, R28 ;  /* 0x00000052581c723c */ /* 0x040fe4000000081c */
[----:B------:R-:W1:Y:S01]  /*14c0*/  LDSM.16.M88.4 R128, [R140+0x2000] ;  /* 0x002000008c80783b */ /* 0x000e620000000200 */
[C---:B--2---:R-:W-:Y:S01]  /*14d0*/  @!P4 LEA R156, P0, R146.reuse, R156, 0x1 ;  /* 0x0000009c929cc211 */ /* 0x044fe200078008ff */
[----:B------:R-:W-:Y:S01]  /*14e0*/  @!P4 IMAD.WIDE R162, R163, 0x2, R154 ;  /* 0x00000002a3a2c825 */ /* 0x000fe200078e029a */
[----:B------:R-:W-:Y:S02]  /*14f0*/  @!P4 SEL R160, R139, R160, !P1 ;  /* 0x000000a08ba0c207 */ /* 0x000fe40004800000 */
[----:B------:R-:W-:Y:S01]  /*1500*/  @!P4 LEA.HI.X R157, R146, R157, R145, 0x1, P0 ;  /* 0x0000009d929dc211 */ /* 0x000fe200000f0c91 */
[C---:B------:R-:W-:Y:S02]  /*1510*/  HMMA.16816.F16 R30, R88.reuse, R84, R30 ;  /* 0x00000054581e723c */ /* 0x040fe4000000081e */
[----:B------:R-:W-:Y:S01]  /*1520*/  @!P4 IMAD R159, R159, 0x2, R160 ;  /* 0x000000029f9fc824 */ /* 0x000fe200078e02a0 */
[----:B------:R-:W-:Y:S01]  /*1530*/  @!P4 IADD3 R149, P1, PT, R149, 0x20, RZ ;  /* 0x000000209595c810 */ /* 0x000fe20007f3e0ff */
[----:B------:R-:W-:Y:S03]  /*1540*/  @!P4 IMAD.WIDE R160, R161, 0x2, R154 ;  /* 0x00000002a1a0c825 */ /* 0x000fe600078e029a */
[----:B------:R-:W-:Y:S01]  /*1550*/  @!PT LDS RZ, [RZ] ;  /* 0x00000000fffff984 */ /* 0x000fe20000000800 */
[----:B------:R-:W-:Y:S01]  /*1560*/  @!PT LDS RZ, [RZ] ;  /* 0x00000000fffff984 */ /* 0x000fe20000000800 */
[----:B------:R-:W-:Y:S01]  /*1570*/  @!PT LDS RZ, [RZ] ;  /* 0x00000000fffff984 */ /* 0x000fe20000000800 */
[----:B------:R2:W-:Y:S01]  /*1580*/  @!P4 LDGSTS.E.BYPASS.LTC128B.128 [R159], desc[UR6][R154.64] ;  /* 0x000000009a9fcfae */ /* 0x0005e2000b981a06 */
[----:B------:R-:W-:Y:S02]  /*1590*/  HMMA.16816.F16 R32, R88, R86, R32 ;  /* 0x000000565820723c */ /* 0x000fe40000000820 */
[----:B------:R-:W-:Y:S02]  /*15a0*/  IMAD R158, R158, -0x3, R137 ;  /* 0xfffffffd9e9e7824 */ /* 0x000fe400078e0289 */
[----:B------:R-:W-:Y:S02]  /*15b0*/  @!P4 IMAD.X R148, RZ, RZ, R148, P1 ;  /* 0x000000ffff94c224 */ /* 0x000fe400008e0694 */
[----:B------:R-:W-:Y:S01]  /*15c0*/  VIADD R137, R137, 0x1 ;  /* 0x0000000189897836 */ /* 0x000fe20000000000 */
[----:B------:R-:W-:Y:S01]  /*15d0*/  @!P4 LDGSTS.E.BYPASS.LTC128B.128 [R159+0x1000], desc[UR6][R162.64] ;  /* 0x01000000a29fcfae */ /* 0x000fe2000b981a06 */
[C---:B------:R-:W-:Y:S04]  /*15e0*/  HMMA.16816.F16 R34, R92.reuse, R72, R34 ;  /* 0x000000485c22723c */ /* 0x040fe80000000822 */
[C---:B------:R-:W-:Y:S02]  /*15f0*/  ISETP.NE.AND P2, PT, R158.reuse, 0x1, PT ;  /* 0x000000019e00780c */ /* 0x040fe40003f45270 */
[----:B------:R-:W-:Y:S01]  /*1600*/  ISETP.NE.AND P3, PT, R158, 0x2, PT ;  /* 0x000000029e00780c */ /* 0x000fe20003f65270 */
[----:B------:R-:W-:Y:S01]  /*1610*/  @!P4 LDGSTS.E.BYPASS.LTC128B.128 [R159+0x2000], desc[UR6][R160.64] ;  /* 0x02000000a09fcfae */ /* 0x000fe2000b981a06 */
[C---:B------:R-:W-:Y:S08]  /*1620*/  HMMA.16816.F16 R36, R92.reuse, R74, R36 ;  /* 0x0000004a5c24723c */ /* 0x040ff00000000824 */
[C---:B------:R-:W-:Y:S02]  /*1630*/  HMMA.16816.F16 R38, R92.reuse, R76, R38 ;  /* 0x0000004c5c26723c */ /* 0x040fe40000000826 */
[----:B--2---:R-:W-:Y:S04]  /*1640*/  @!P4 IMAD.WIDE R154, R165, 0x2, R154 ;  /* 0x00000002a59ac825 */ /* 0x004fe800078e029a */
[----:B---3--:R-:W-:Y:S01]  /*1650*/  @!P4 IMAD.SHL.U32 R165, R153, 0x10, RZ ;  /* 0x0000001099a5c824 */ /* 0x008fe200078e00ff */
[----:B------:R2:W-:Y:S01]  /*1660*/  @!P4 LDGSTS.E.BYPASS.LTC128B.128 [R159+0x3000], desc[UR6][R154.64] ;  /* 0x030000009a9fcfae */ /* 0x0005e2000b981a06 */
[C---:B------:R-:W-:Y:S02]  /*1670*/  HMMA.16816.F16 R40, R92.reuse, R78, R40 ;  /* 0x0000004e5c28723c */ /* 0x040fe40000000828 */
[----:B------:R-:W-:Y:S01]  /*1680*/  @!P4 IMAD.WIDE R170, R165, 0x2, R156 ;  /* 0x00000002a5aac825 */ /* 0x000fe200078e029c */
[----:B------:R-:W-:Y:S04]  /*1690*/  @!P4 SHF.L.U32 R153, R153, 0x5, RZ ;  /* 0x000000059999c819 */ /* 0x000fe800000006ff */
[----:B------:R3:W-:Y:S01]  /*16a0*/  @!P4 LDGSTS.E.BYPASS.LTC128B.128 [R169], desc[UR6][R156.64] ;  /* 0x000000009ca9cfae */ /* 0x0007e2000b981a06 */
[C---:B------:R-:W-:Y:S02]  /*16b0*/  HMMA.16816.F16 R42, R92.reuse, R80, R42 ;  /* 0x000000505c2a723c */ /* 0x040fe4000000082a */
[C---:B------:R-:W-:Y:S04]  /*16c0*/  @!P4 IADD3 R146, P0, PT, R153.reuse, R146, RZ ;  /* 0x000000929992c210 */ /* 0x040fe80007f1e0ff */
[----:B------:R-:W-:Y:S01]  /*16d0*/  @!P4 LEA.HI.X.SX32 R145, R153, R145, 0x1, P0 ;  /* 0x000000919991c211 */ /* 0x000fe200000f0eff */
[----:B------:R3:W-:Y:S01]  /*16e0*/  @!P4 LDGSTS.E.BYPASS.LTC128B.128 [R169+0x1000], desc[UR6][R170.64] ;  /* 0x01000000aaa9cfae */ /* 0x0007e2000b981a06 */
[C---:B------:R-:W-:Y:S02]  /*16f0*/  HMMA.16816.F16 R44, R92.reuse, R82, R44 ;  /* 0x000000525c2c723c */ /* 0x040fe4000000082c */
[----:B------:R-:W-:Y:S05]  /*1700*/  ISETP.NE.AND P0, PT, R151, RZ, PT ;  /* 0x000000ff9700720c */ /* 0x000fea0003f05270 */
[----:B------:R-:W0:Y:S01]  /*1710*/  LDGDEPBAR ;  /* 0x00000000000079af */ /* 0x000e220000000000 */
[C---:B------:R-:W-:Y:S02]  /*1720*/  HMMA.16816.F16 R46, R92.reuse, R84, R46 ;  /* 0x000000545c2e723c */ /* 0x040fe4000000082e */
[----:B--2---:R-:W-:Y:S04]  /*1730*/  SEL R154, R135, R136, !P3 ;  /* 0x00000088879a7207 */ /* 0x004fe80005800000 */
[----:B------:R-:W-:Y:S02]  /*1740*/  SEL R154, R139, R154, !P2 ;  /* 0x0000009a8b9a7207 */ /* 0x000fe40005000000 */
[----:B------:R-:W-:Y:S03]  /*1750*/  HMMA.16816.F16 R48, R92, R86, R48 ;  /* 0x000000565c30723c */ /* 0x000fe60000000830 */
[--C-:B------:R-:W-:Y:S02]  /*1760*/  IMAD.IADD R155, R143, 0x1, R154.reuse ;  /* 0x000000018f9b7824 */ /* 0x100fe400078e029a */
[----:B------:R-:W-:Y:S03]  /*1770*/  IMAD.IADD R154, R147, 0x1, R154 ;  /* 0x00000001939a7824 */ /* 0x000fe600078e029a */
[C---:B------:R-:W-:Y:S08]  /*1780*/  HMMA.16816.F16 R50, R96.reuse, R72, R50 ;  /* 0x000000486032723c */ /* 0x040ff00000000832 */
[C---:B------:R-:W-:Y:S01]  /*1790*/  HMMA.16816.F16 R52, R96.reuse, R74, R52 ;  /* 0x0000004a6034723c */ /* 0x040fe20000000834 */
[----:B------:R-:W-:Y:S04]  /*17a0*/  DEPBAR.LE SB0, 0x1 ;  /* 0x000080400000791a */ /* 0x000fe80000000000 */
[----:B------:R-:W-:Y:S03]  /*17b0*/  BAR.SYNC.DEFER_BLOCKING 0x0 ;  /* 0x0000000000007b1d */ /* 0x000fe60000010000 */
[C---:B------:R-:W-:Y:S08]  /*17c0*/  HMMA.16816.F16 R54, R96.reuse, R76, R54 ;  /* 0x0000004c6036723c */ /* 0x040ff00000000836 */
[C---:B------:R-:W-:Y:S08]  /*17d0*/  HMMA.16816.F16 R56, R96.reuse, R78, R56 ;  /* 0x0000004e6038723c */ /* 0x040ff00000000838 */
[C---:B------:R-:W-:Y:S08]  /*17e0*/  HMMA.16816.F16 R58, R96.reuse, R80, R58 ;  /* 0x00000050603a723c */ /* 0x040ff0000000083a */
[C---:B------:R-:W-:Y:S08]  /*17f0*/  HMMA.16816.F16 R60, R96.reuse, R82, R60 ;  /* 0x00000052603c723c */ /* 0x040ff0000000083c */
[C---:B------:R-:W-:Y:S08]  /*1800*/  HMMA.16816.F16 R62, R96.reuse, R84, R62 ;  /* 0x00000054603e723c */ /* 0x040ff0000000083e */
[----:B------:R-:W-:Y:S02]  /*1810*/  HMMA.16816.F16 R64, R96, R86, R64 ;  /* 0x000000566040723c */ /* 0x000fe40000000840 */
[----:B------:R-:W-:Y:S04]  /*1820*/  SEL R97, R133, R134, !P3 ;  /* 0x0000008685617207 */ /* 0x000fe80005800000 */
[----:B------:R-:W-:-:S02]  /*1830*/  SEL R97, R132, R97, !P2 ;  /* 0x0000006184617207 */ /* 0x000fc40005000000 */
[C---:B----4-:R-:W-:Y:S04]  /*1840*/  HMMA.16816.F16 R2, R100.reuse, R104, R2 ;  /* 0x000000686402723c */ /* 0x050fe80000000802 */
[----:B------:R-:W-:Y:S04]  /*1850*/  IMAD.IADD R153, R0, 0x1, R97 ;  /* 0x0000000100997824 */ /* 0x000fe800078e0261 */
[C---:B------:R-:W-:Y:S08]  /*1860*/  HMMA.16816.F16 R4, R100.reuse, R106, R4 ;  /* 0x0000006a6404723c */ /* 0x040ff00000000804 */
[C---:B------:R-:W-:Y:S08]  /*1870*/  HMMA.16816.F16 R6, R100.reuse, R108, R6 ;  /* 0x0000006c6406723c */ /* 0x040ff00000000806 */
[C---:B------:R-:W-:Y:S08]  /*1880*/  HMMA.16816.F16 R8, R100.reuse, R110, R8 ;  /* 0x0000006e6408723c */ /* 0x040ff00000000808 */
[C---:B------:R-:W-:Y:S08]  /*1890*/  HMMA.16816.F16 R10, R100.reuse, R112, R10 ;  /* 0x00000070640a723c */ /* 0x040ff0000000080a */
[C---:B------:R-:W-:Y:S08]  /*18a0*/  HMMA.16816.F16 R12, R100.reuse, R114, R12 ;  /* 0x00000072640c723c */ /* 0x040ff0000000080c */
[C---:B------:R-:W-:Y:S08]  /*18b0*/  HMMA.16816.F16 R14, R100.reuse, R116, R14 ;  /* 0x00000074640e723c */ /* 0x040ff0000000080e */
[----:B------:R-:W-:Y:S08]  /*18c0*/  HMMA.16816.F16 R16, R100, R118, R16 ;  /* 0x000000766410723c */ /* 0x000ff00000000810 */
[C---:B------:R-:W-:Y:S08]  /*18d0*/  HMMA.16816.F16 R18, R120.reuse, R104, R18 ;  /* 0x000000687812723c */ /* 0x040ff00000000812 */
[C---:B------:R-:W-:Y:S08]  /*18e0*/  HMMA.16816.F16 R20, R120.reuse, R106, R20 ;  /* 0x0000006a7814723c */ /* 0x040ff00000000814 */
[C---:B------:R-:W-:Y:S08]  /*18f0*/  HMMA.16816.F16 R22, R120.reuse, R108, R22 ;  /* 0x0000006c7816723c */ /* 0x040ff00000000816 */
[C---:B------:R-:W-:Y:S08]  /*1900*/  HMMA.16816.F16 R24, R120.reuse, R110, R24 ;  /* 0x0000006e7818723c */ /* 0x040ff00000000818 */
[C---:B------:R-:W-:Y:S08]  /*1910*/  HMMA.16816.F16 R26, R120.reuse, R112, R26 ;  /* 0x00000070781a723c */ /* 0x040ff0000000081a */
[C---:B------:R-:W-:Y:S08]  /*1920*/  HMMA.16816.F16 R28, R120.reuse, R114, R28 ;  /* 0x00000072781c723c */ /* 0x040ff0000000081c */
[C---:B------:R-:W-:Y:S08]  /*1930*/  HMMA.16816.F16 R30, R120.reuse, R116, R30 ;  /* 0x00000074781e723c */ /* 0x040ff0000000081e */
[----:B------:R-:W-:Y:S01]  /*1940*/  HMMA.16816.F16 R32, R120, R118, R32 ;  /* 0x000000767820723c */ /* 0x000fe20000000820 */
[----:B------:R3:W2:Y:S07]  /*1950*/  LDSM.16.M88.4 R68, [R155] ;  /* 0x000000009b44783b */ /* 0x0006ae0000000200 */
[C---:B-1----:R-:W-:Y:S01]  /*1960*/  HMMA.16816.F16 R34, R124.reuse, R104, R34 ;  /* 0x000000687c22723c */ /* 0x042fe20000000822 */
[----:B------:R3:W2:Y:S07]  /*1970*/  LDSM.16.M88.4 R88, [R155+0x2000] ;  /* 0x002000009b58783b */ /* 0x0006ae0000000200 */
[C---:B------:R-:W-:Y:S01]  /*1980*/  HMMA.16816.F16 R36, R124.reuse, R106, R36 ;  /* 0x0000006a7c24723c */ /* 0x040fe20000000824 */
[----:B------:R3:W2:Y:S07]  /*1990*/  LDSM.16.M88.4 R92, [R154] ;  /* 0x000000009a5c783b */ /* 0x0006ae0000000200 */
[C---:B------:R-:W-:Y:S01]  /*19a0*/  HMMA.16816.F16 R38, R124.reuse, R108, R38 ;  /* 0x0000006c7c26723c */ /* 0x040fe20000000826 */
[----:B------:R3:W2:Y:S07]  /*19b0*/  LDSM.16.M88.4 R96, [R154+0x2000] ;  /* 0x002000009a60783b */ /* 0x0006ae0000000200 */
[C---:B------:R-:W-:Y:S01]  /*19c0*/  HMMA.16816.F16 R40, R124.reuse, R110, R40 ;  /* 0x0000006e7c28723c */ /* 0x040fe20000000828 */
[----:B------:R3:W2:Y:S07]  /*19d0*/  LDSM.16.MT88.4 R72, [R153] ;  /* 0x000000009948783b */ /* 0x0006ae0000004200 */
[C---:B------:R-:W-:Y:S01]  /*19e0*/  HMMA.16816.F16 R42, R124.reuse, R112, R42 ;  /* 0x000000707c2a723c */ /* 0x040fe2000000082a */
[----:B------:R3:W2:Y:S07]  /*19f0*/  LDSM.16.MT88.4 R76, [R153+0x400] ;  /* 0x00040000994c783b */ /* 0x0006ae0000004200 */
[C---:B------:R-:W-:Y:S01]  /*1a00*/  HMMA.16816.F16 R44, R124.reuse, R114, R44 ;  /* 0x000000727c2c723c */ /* 0x040fe2000000082c */
[----:B------:R3:W2:Y:S07]  /*1a10*/  LDSM.16.MT88.4 R80, [R153+0x800] ;  /* 0x000800009950783b */ /* 0x0006ae0000004200 */
[C---:B------:R-:W-:Y:S01]  /*1a20*/  HMMA.16816.F16 R46, R124.reuse, R116, R46 ;  /* 0x000000747c2e723c */ /* 0x040fe2000000082e */
[----:B------:R3:W2:Y:S07]  /*1a30*/  LDSM.16.MT88.4 R84, [R153+0xc00] ;  /* 0x000c00009954783b */ /* 0x0006ae0000004200 */
        /* <DEDUP_REMOVED lines=9> */
[----:B------:R-:W-:Y:S07]  /*1ad0*/  @P0 BRA `(.L_x_1) ;  /* 0xfffffff4005c0947 */ /* 0x000fee000383ffff */
.L_x_0:
[----:B------:R-:W4:Y:S01]  /*1ae0*/  S2R R67, SR_TID.X ;  /* 0x0000000000437919 */ /* 0x000f220000002100 */
[----:B------:R-:W-:-:S04]  /*1af0*/  DEPBAR.LE SB0, 0x0 ;  /* 0x000080000000791a */ /* 0x000fc80000000000 */
[----:B------:R-:W5:Y:S01]  /*1b00*/  S2R R66, SR_TID.Z ;  /* 0x0000000000427919 */ /* 0x000f620000002300 */
[----:B------:R-:W3:Y:S01]  /*1b10*/  S2UR UR4, SR_CgaCtaId ;  /* 0x00000000000479c3 */ /* 0x000ee20000008800 */
[----:B------:R-:W-:Y:S01]  /*1b20*/  UMOV UR5, 0x400 ;  /* 0x0000040000057882 */ /* 0x000fe20000000000 */
[----:B--2---:R-:W2:Y:S06]  /*1b30*/  S2R R68, SR_TID.Y ;  /* 0x0000000000447919 */ /* 0x004eac0000002200 */
[----:B-1----:R-:W1:Y:S01]  /*1b40*/  LDC.64 R76, c[0x0][0x380] ;  /* 0x0000e000ff4c7b82 */ /* 0x002e620000000a00 */
[----:B---3--:R-:W-:Y:S01]  /*1b50*/  ULEA UR4, UR4, UR5, 0x18 ;  /* 0x0000000504047291 */ /* 0x008fe2000f8ec0ff */
[----:B----4-:R-:W-:-:S04]  /*1b60*/  SHF.L.U32 R0, R67, 0x4, RZ ;  /* 0x0000000443007819 */ /* 0x010fc800000006ff */
[----:B------:R-:W-:Y:S02]  /*1b70*/  LOP3.LUT R0, R0, 0xfc0, RZ, 0xc0, !PT ;  /* 0x00000fc000007812 */ /* 0x000fe400078ec0ff */
[----:B-----5:R-:W-:-:S05]  /*1b80*/  LEA R69, R66, R67, 0x3 ;  /* 0x0000004342457211 */ /* 0x020fca00078e18ff */
[----:B--2---:R-:W-:-:S05]  /*1b90*/  IMAD R69, R68, 0x220, R69 ;  /* 0x0000022044457824 */ /* 0x004fca00078e0245 */
[----:B------:R-:W-:Y:S02]  /*1ba0*/  IADD3 R0, PT, PT, R0, R69, RZ ;  /* 0x0000004500007210 */ /* 0x000fe40007ffe0ff */
[----:B------:R-:W-:Y:S02]  /*1bb0*/  MOV R69, R4 ;  /* 0x0000000400457202 */ /* 0x000fe40000000f00 */
[----:B------:R-:W-:Y:S01]  /*1bc0*/  LEA R0, R0, UR4, 0x2 ;  /* 0x0000000400007c11 */ /* 0x000fe2000f8e10ff */
[----:B------:R-:W-:Y:S01]  /*1bd0*/  BAR.SYNC.DEFER_BLOCKING 0x0 ;  /* 0x0000000000007b1d */ /* 0x000fe20000010000 */
[----:B------:R-:W-:-:S04]  /*1be0*/  LEA R4, R68, R67, 0x5 ;  /* 0x0000004344047211 */ /* 0x000fc800078e28ff */
[----:B------:R-:W-:-:S04]  /*1bf0*/  SHF.R.U32.HI R79, RZ, 0x4, R4 ;  /* 0x00000004ff4f7819 */ /* 0x000fc80000011604 */
[----:B------:R-:W-:Y:S01]  /*1c00*/  LOP3.LUT R79, R79, 0x7, RZ, 0xc0, !PT ;  /* 0x000000074f4f7812 */ /* 0x000fe200078ec0ff */
[----:B------:R-:W-:Y:S06]  /*1c10*/  BAR.SYNC.DEFER_BLOCKING 0x0 ;  /* 0x0000000000007b1d */ /* 0x000fec0000010000 */
[----:B------:R2:W-:Y:S04]  /*1c20*/  STS [R0+0x10], R69 ;  /* 0x0000104500007388 */ /* 0x0005e80000000800 */
[----:B------:R-:W-:Y:S04]  /*1c30*/  STS [R0], R2 ;  /* 0x0000000200007388 */ /* 0x000fe80000000800 */
[----:B------:R3:W-:Y:S04]  /*1c40*/  STS [R0+0x40], R6 ;  /* 0x0000400600007388 */ /* 0x0007e80000000800 */
[----:B------:R4:W-:Y:S04]  /*1c50*/  STS [R0+0x80], R10 ;  /* 0x0000800a00007388 */ /* 0x0009e80000000800 */
[----:B------:R-:W-:Y:S04]  /*1c60*/  STS [R0+0x90], R12 ;  /* 0x0000900c00007388 */ /* 0x000fe80000000800 */
[----:B------:R-:W-:Y:S04]  /*1c70*/  STS [R0+0xc0], R14 ;  /* 0x0000c00e00007388 */ /* 0x000fe80000000800 */
[----:B------:R5:W-:Y:S01]  /*1c80*/  STS [R0+0xd0], R16 ;  /* 0x0000d01000007388 */ /* 0x000be20000000800 */
[----:B--2---:R-:W-:-:S02]  /*1c90*/  MOV R69, R8 ;  /* 0x0000000800457202 */ /* 0x004fc40000000f00 */
[----:B------:R-:W-:Y:S02]  /*1ca0*/  LOP3.LUT R8, R67, 0xf, RZ, 0xc0, !PT ;  /* 0x0000000f43087812 */ /* 0x000fe400078ec0ff */
[----:B------:R-:W2:Y:S01]  /*1cb0*/  S2R R67, SR_CTAID.Y ;  /* 0x0000000000437919 */ /* 0x000ea20000002600 */
[----:B------:R-:W-:Y:S01]  /*1cc0*/  STS [R0+0x50], R69 ;  /* 0x0000504500007388 */ /* 0x000fe20000000800 */
[----:B---3--:R-:W-:Y:S02]  /*1cd0*/  IMAD R6, R66, 0x80, R4 ;  /* 0x0000008042067824 */ /* 0x008fe400078e0204 */
[----:B------:R-:W3:Y:S01]  /*1ce0*/  S2R R66, SR_CTAID.X ;  /* 0x0000000000427919 */ /* 0x000ee20000002500 */
[----:B----4-:R-:W4:Y:S02]  /*1cf0*/  LDC R10, c[0x0][0x398] ;  /* 0x0000e600ff0a7b82 */ /* 0x010f240000000800 */
[--C-:B------:R-:W-:Y:S02]  /*1d00*/  SHF.R.U32.HI R71, RZ, 0x4, R6.reuse ;  /* 0x00000004ff477819 */ /* 0x100fe40000011606 */
[----:B------:R-:W-:-:S03]  /*1d10*/  SHF.R.U32.HI R6, RZ, 0x3, R6 ;  /* 0x00000003ff067819 */ /* 0x000fc60000011606 */
[----:B------:R-:W-:-:S05]  /*1d20*/  IMAD R2, R71, 0x11, R8 ;  /* 0x0000001147027824 */ /* 0x000fca00078e0208 */
[----:B------:R-:W-:Y:S01]  /*1d30*/  LEA R2, R2, UR4, 0x4 ;  /* 0x0000000402027c11 */ /* 0x000fe2000f8e20ff */
[----:B------:R-:W-:Y:S01]  /*1d40*/  BAR.SYNC.DEFER_BLOCKING 0x0 ;  /* 0x0000000000007b1d */ /* 0x000fe20000010000 */
[----:B--2---:R-:W-:Y:S01]  /*1d50*/  IMAD R67, R67, 0x10, R8 ;  /* 0x0000001043437824 */ /* 0x004fe200078e0208 */
[----:B----4-:R-:W-:-:S04]  /*1d60*/  SHF.R.S32.HI R81, RZ, 0x1f, R10 ;  /* 0x0000001fff517819 */ /* 0x010fc8000001140a */
[----:B-----5:R-:W-:Y:S02]  /*1d70*/  LEA.HI R16, R81, R10, RZ, 0x3 ;  /* 0x0000000a51107211 */ /* 0x020fe400078f18ff */
[----:B---3--:R-:W-:Y:S02]  /*1d80*/  LEA R66, R66, R79, 0x8 ;  /* 0x0000004f42427211 */ /* 0x008fe400078e40ff */
[----:B------:R-:W-:Y:S02]  /*1d90*/  LOP3.LUT R79, R6, 0xff0, RZ, 0xc0, !PT ;  /* 0x00000ff0064f7812 */ /* 0x000fe400078ec0ff */
[----:B------:R-:W-:Y:S01]  /*1da0*/  SHF.R.S32.HI R14, RZ, 0x3, R16 ;  /* 0x00000003ff0e7819 */ /* 0x000fe20000011410 */
[----:B------:R-:W2:Y:S01]  /*1db0*/  LDS.128 R72, [R2] ;  /* 0x0000000002487984 */ /* 0x000ea20000000c00 */
[----:B------:R-:W-:Y:S02]  /*1dc0*/  IADD3 R66, PT, PT, R79, R66, RZ ;  /* 0x000000424f427210 */ /* 0x000fe40007ffe0ff */
[C---:B------:R-:W-:Y:S01]  /*1dd0*/  SHF.L.U32 R12, R14.reuse, 0x5, RZ ;  /* 0x000000050e0c7819 */ /* 0x040fe200000006ff */
[----:B------:R-:W3:Y:S02]  /*1de0*/  LDS.128 R68, [R2+0x1100] ;  /* 0x0011000002447984 */ /* 0x000ee40000000c00 */
[----:B------:R-:W-:-:S04]  /*1df0*/  IMAD R67, R14, R66, R67 ;  /* 0x000000420e437224 */ /* 0x000fc800078e0243 */
[----:B-1----:R-:W-:-:S04]  /*1e00*/  IMAD.WIDE R66, R67, 0x10, R76 ;  /* 0x0000001043427825 */ /* 0x002fc800078e024c */
[----:B------:R-:W-:Y:S01]  /*1e10*/  IMAD.WIDE R76, R12, 0x10, R66 ;  /* 0x000000100c4c7825 */ /* 0x000fe200078e0242 */
[----:B--2---:R-:W-:Y:S04]  /*1e20*/  STG.E.128 desc[UR6][R66.64], R72 ;  /* 0x0000004842007986 */ /* 0x004fe8000c101d06 */
[----:B---3--:R-:W-:Y:S01]  /*1e30*/  STG.E.128 desc[UR6][R76.64], R68 ;  /* 0x000000444c007986 */ /* 0x008fe2000c101d06 */
[----:B------:R-:W-:Y:S06]  /*1e40*/  BAR.SYNC.DEFER_BLOCKING 0x0 ;  /* 0x0000000000007b1d */ /* 0x000fec0000010000 */
[----:B------:R1:W-:Y:S04]  /*1e50*/  STS [R0], R3 ;  /* 0x0000000300007388 */ /* 0x0003e80000000800 */
[----:B------:R-:W-:Y:S04]  /*1e60*/  STS [R0+0x10], R5 ;  /* 0x0000100500007388 */ /* 0x000fe80000000800 */
[----:B------:R-:W-:Y:S04]  /*1e70*/  STS [R0+0x40], R7 ;  /* 0x0000400700007388 */ /* 0x000fe80000000800 */
[----:B------:R-:W-:Y:S04]  /*1e80*/  STS [R0+0x50], R9 ;  /* 0x0000500900007388 */ /* 0x000fe80000000800 */
[----:B------:R-:W-:Y:S04]  /*1e90*/  STS [R0+0x80], R11 ;  /* 0x0000800b00007388 */ /* 0x000fe80000000800 */
[----:B------:R2:W-:Y:S04]  /*1ea0*/  STS [R0+0x90], R13 ;  /* 0x0000900d00007388 */ /* 0x0005e80000000800 */
[----:B------:R3:W-:Y:S01]  /*1eb0*/  STS [R0+0xc0], R15 ;  /* 0x0000c00f00007388 */ /* 0x0007e20000000800 */
[----:B-1----:R-:W-:-:S03]  /*1ec0*/  IMAD R3, R14, 0x28, RZ ;  /* 0x000000280e037824 */ /* 0x002fc600078e02ff */
[----:B------:R1:W-:Y:S01]  /*1ed0*/  STS [R0+0xd0], R17 ;  /* 0x0000d01100007388 */ /* 0x0003e20000000800 */
[----:B------:R-:W-:Y:S01]  /*1ee0*/  BAR.SYNC.DEFER_BLOCKING 0x0 ;  /* 0x0000000000007b1d */ /* 0x000fe20000010000 */
[----:B--2---:R-:W-:Y:S02]  /*1ef0*/  LOP3.LUT R13, R16, 0xfffffff8, RZ, 0xc0, !PT ;  /* 0xfffffff8100d7812 */ /* 0x004fe400078ec0ff */
[----:B---3--:R-:W-:-:S03]  /*1f00*/  SHF.L.U32 R15, R14, 0x6, RZ ;  /* 0x000000060e0f7819 */ /* 0x008fc600000006ff */
[----:B------:R-:W-:-:S04]  /*1f10*/  IMAD.WIDE R68, R13, 0x10, R66 ;  /* 0x000000100d447825 */ /* 0x000fc800078e0242 */
[--C-:B-1----:R-:W-:Y:S01]  /*1f20*/  IMAD.WIDE R16, R3, 0x10, R66.reuse ;  /* 0x0000001003107825 */ /* 0x102fe200078e0242 */
[----:B------:R-:W1:Y:S03]  /*1f30*/  LDS.128 R8, [R2] ;  /* 0x0000000002087984 */ /* 0x000e660000000c00 */
[----:B------:R-:W-:Y:S01]  /*1f40*/  IMAD.WIDE R66, R15, 0x10, R66 ;  /* 0x000000100f427825 */ /* 0x000fe200078e0242 */
[----:B------:R-:W2:Y:S04]  /*1f50*/  LDS.128 R4, [R2+0x1100] ;  /* 0x0011000002047984 */ /* 0x000ea80000000c00 */
[----:B-1----:R-:W-:Y:S04]  /*1f60*/  STG.E.128 desc[UR6][R68.64], R8 ;  /* 0x0000000844007986 */ /* 0x002fe8000c101d06 */
[----:B--2---:R1:W-:Y:S01]  /*1f70*/  STG.E.128 desc[UR6][R16.64], R4 ;  /* 0x0000000410007986 */ /* 0x0043e2000c101d06 */
[----:B------:R-:W-:Y:S06]  /*1f80*/  BAR.SYNC.DEFER_BLOCKING 0x0 ;  /* 0x0000000000007b1d */ /* 0x000fec0000010000 */
[----:B------:R-:W-:Y:S04]  /*1f90*/  STS [R0], R18 ;  /* 0x0000001200007388 */ /* 0x000fe80000000800 */
[----:B------:R-:W-:Y:S01]  /*1fa0*/  STS [R0+0x10], R20 ;  /* 0x0000101400007388 */ /* 0x000fe20000000800 */
[----:B-1----:R-:W-:-:S03]  /*1fb0*/  IMAD.WIDE R16, R12, 0x10, R66 ;  /* 0x000000100c107825 */ /* 0x002fc600078e0242 */
[----:B------:R-:W-:Y:S04]  /*1fc0*/  STS [R0+0x40], R22 ;  /* 0x0000401600007388 */ /* 0x000fe80000000800 */
[----:B------:R-:W-:Y:S04]  /*1fd0*/  STS [R0+0x50], R24 ;  /* 0x0000501800007388 */ /* 0x000fe80000000800 */
[----:B------:R-:W-:Y:S04]  /*1fe0*/  STS [R0+0x80], R26 ;  /* 0x0000801a00007388 */ /* 0x000fe80000000800 */
[----:B------:R-:W-:Y:S04]  /*1ff0*/  STS [R0+0x90], R28 ;  /* 0x0000901c00007388 */ /* 0x000fe80000000800 */
[----:B------:R-:W-:Y:S04]  /*2000*/  STS [R0+0xc0], R30 ;  /* 0x0000c01e00007388 */ /* 0x000fe80000000800 */
[----:B------:R-:W-:Y:S01]  /*2010*/  STS [R0+0xd0], R32 ;  /* 0x0000d02000007388 */ /* 0x000fe20000000800 */
[----:B------:R-:W-:Y:S06]  /*2020*/  BAR.SYNC.DEFER_BLOCKING 0x0 ;  /* 0x0000000000007b1d */ /* 0x000fec0000010000 */
[----:B------:R-:W1:Y:S04]  /*2030*/  LDS.128 R8, [R2] ;  /* 0x0000000002087984 */ /* 0x000e680000000c00 */
[----:B------:R-:W2:Y:S04]  /*2040*/  LDS.128 R4, [R2+0x1100] ;  /* 0x0011000002047984 */ /* 0x000ea80000000c00 */
[----:B-1----:R-:W-:Y:S04]  /*2050*/  STG.E.128 desc[UR6][R66.64], R8 ;  /* 0x0000000842007986 */ /* 0x002fe8000c101d06 */
[----:B--2---:R1:W-:Y:S01]  /*2060*/  STG.E.128 desc[UR6][R16.64], R4 ;  /* 0x0000000410007986 */ /* 0x0043e2000c101d06 */
[----:B------:R-:W-:Y:S06]  /*2070*/  BAR.SYNC.DEFER_BLOCKING 0x0 ;  /* 0x0000000000007b1d */ /* 0x000fec0000010000 */
[----:B------:R2:W-:Y:S04]  /*2080*/  STS [R0], R19 ;  /* 0x0000001300007388 */ /* 0x0005e80000000800 */
[----:B------:R-:W-:Y:S01]  /*2090*/  STS [R0+0x10], R21 ;  /* 0x0000101500007388 */ /* 0x000fe20000000800 */
[----:B-1----:R-:W-:-:S03]  /*20a0*/  IMAD.WIDE R16, R3, 0x10, R66 ;  /* 0x0000001003107825 */ /* 0x002fc600078e0242 */
[----:B------:R-:W-:Y:S04]  /*20b0*/  STS [R0+0x40], R23 ;  /* 0x0000401700007388 */ /* 0x000fe80000000800 */
[----:B------:R-:W-:Y:S04]  /*20c0*/  STS [R0+0x50], R25 ;  /* 0x0000501900007388 */ /* 0x000fe80000000800 */
[----:B------:R-:W-:Y:S04]  /*20d0*/  STS [R0+0x80], R27 ;  /* 0x0000801b00007388 */ /* 0x000fe80000000800 */
[----:B------:R-:W-:Y:S04]  /*20e0*/  STS [R0+0x90], R29 ;  /* 0x0000901d00007388 */ /* 0x000fe80000000800 */
[----:B------:R-:W-:Y:S01]  /*20f0*/  STS [R0+0xc0], R31 ;  /* 0x0000c01f00007388 */ /* 0x000fe20000000800 */
[----:B--2---:R-:W-:-:S03]  /*2100*/  IMAD.WIDE R18, R13, 0x10, R66 ;  /* 0x000000100d127825 */ /* 0x004fc600078e0242 */
[----:B------:R-:W-:Y:S01]  /*2110*/  STS [R0+0xd0], R33 ;  /* 0x0000d02100007388 */ /* 0x000fe20000000800 */
[----:B------:R-:W-:Y:S01]  /*2120*/  IMAD.WIDE R66, R15, 0x10, R66 ;  /* 0x000000100f427825 */ /* 0x000fe200078e0242 */
[----:B------:R-:W-:Y:S06]  /*2130*/  BAR.SYNC.DEFER_BLOCKING 0x0 ;  /* 0x0000000000007b1d */ /* 0x000fec0000010000 */
[----:B------:R-:W1:Y:S04]  /*2140*/  LDS.128 R8, [R2] ;  /* 0x0000000002087984 */ /* 0x000e680000000c00 */
[----:B------:R-:W2:Y:S04]  /*2150*/  LDS.128 R4, [R2+0x1100] ;  /* 0x0011000002047984 */ /* 0x000ea80000000c00 */
[----:B-1----:R1:W-:Y:S04]  /*2160*/  STG.E.128 desc[UR6][R18.64], R8 ;  /* 0x0000000812007986 */ /* 0x0023e8000c101d06 */
[----:B--2---:R2:W-:Y:S01]  /*2170*/  STG.E.128 desc[UR6][R16.64], R4 ;  /* 0x0000000410007986 */ /* 0x0045e2000c101d06 */
[----:B------:R-:W-:Y:S06]  /*2180*/  BAR.SYNC.DEFER_BLOCKING 0x0 ;  /* 0x0000000000007b1d */ /* 0x000fec0000010000 */
[----:B------:R-:W-:Y:S01]  /*2190*/  STS [R0], R34 ;  /* 0x0000002200007388 */ /* 0x000fe20000000800 */
[----:B-1----:R-:W-:-:S03]  /*21a0*/  IMAD.WIDE R18, R13, 0x10, R66 ;  /* 0x000000100d127825 */ /* 0x002fc600078e0242 */
[----:B------:R-:W-:Y:S01]  /*21b0*/  STS [R0+0x10], R36 ;  /* 0x0000102400007388 */ /* 0x000fe20000000800 */
[----:B--2---:R-:W-:-:S03]  /*21c0*/  IMAD.WIDE R16, R12, 0x10, R66 ;  /* 0x000000100c107825 */ /* 0x004fc600078e0242 */
        /* <DEDUP_REMOVED lines=12> */
[----:B------:R-:W-:Y:S04]  /*2290*/  STS [R0], R35 ;  /* 0x0000002300007388 */ /* 0x000fe80000000800 */
[----:B------:R-:W-:Y:S01]  /*22a0*/  STS [R0+0x10], R37 ;  /* 0x0000102500007388 */ /* 0x000fe20000000800 */
[----:B-1----:R-:W-:-:S03]  /*22b0*/  IMAD.WIDE R16, R3, 0x10, R66 ;  /* 0x0000001003107825 */ /* 0x002fc600078e0242 */
[----:B------:R-:W-:Y:S01]  /*22c0*/  STS [R0+0x40], R39 ;  /* 0x0000402700007388 */ /* 0x000fe20000000800 */
[----:B------:R-:W-:-:S03]  /*22d0*/  IMAD.WIDE R66, R15, 0x10, R66 ;  /* 0x000000100f427825 */ /* 0x000fc600078e0242 */
[----:B------:R-:W-:Y:S01]  /*22e0*/  STS [R0+0x50], R41 ;  /* 0x0000502900007388 */ /* 0x000fe20000000800 */
[----:B------:R-:W-:-:S03]  /*22f0*/  IMAD.WIDE R14, R12, 0x10, R66 ;  /* 0x000000100c0e7825 */ /* 0x000fc600078e0242 */
[----:B------:R-:W-:Y:S01]  /*2300*/  STS [R0+0x80], R43 ;  /* 0x0000802b00007388 */ /* 0x000fe20000000800 */
[----:B------:R-:W-:-:S03]  /*2310*/  IMAD.WIDE R12, R13, 0x10, R66 ;  /* 0x000000100d0c7825 */ /* 0x000fc600078e0242 */
[----:B------:R-:W-:Y:S04]  /*2320*/  STS [R0+0x90], R45 ;  /* 0x0000902d00007388 */ /* 0x000fe80000000800 */
[----:B------:R-:W-:Y:S04]  /*2330*/  STS [R0+0xc0], R47 ;  /* 0x0000c02f00007388 */ /* 0x000fe80000000800 */
[----:B------:R-:W-:Y:S01]  /*2340*/  STS [R0+0xd0], R49 ;  /* 0x0000d03100007388 */ /* 0x000fe20000000800 */
[----:B------:R-:W-:Y:S06]  /*2350*/  BAR.SYNC.DEFER_BLOCKING 0x0 ;  /* 0x0000000000007b1d */ /* 0x000fec0000010000 */
[----:B------:R-:W1:Y:S04]  /*2360*/  LDS.128 R8, [R2] ;  /* 0x0000000002087984 */ /* 0x000e680000000c00 */
[----:B------:R-:W2:Y:S04]  /*2370*/  LDS.128 R4, [R2+0x1100] ;  /* 0x0011000002047984 */ /* 0x000ea80000000c00 */
[----:B-1----:R-:W-:Y:S04]  /*2380*/  STG.E.128 desc[UR6][R18.64], R8 ;  /* 0x0000000812007986 */ /* 0x002fe8000c101d06 */
[----:B--2---:R-:W-:Y:S01]  /*2390*/  STG.E.128 desc[UR6][R16.64], R4 ;  /* 0x0000000410007986 */ /* 0x004fe2000c101d06 */
[----:B------:R-:W-:Y:S06]  /*23a0*/  BAR.SYNC.DEFER_BLOCKING 0x0 ;  /* 0x0000000000007b1d */ /* 0x000fec0000010000 */
[----:B------:R-:W-:Y:S04]  /*23b0*/  STS [R0], R50 ;  /* 0x0000003200007388 */ /* 0x000fe80000000800 */
[----:B------:R-:W-:Y:S04]  /*23c0*/  STS [R0+0x10], R52 ;  /* 0x0000103400007388 */ /* 0x000fe80000000800 */
        /* <DEDUP_REMOVED lines=9> */
[----:B-1----:R1:W-:Y:S04]  /*2460*/  STG.E.128 desc[UR6][R66.64], R8 ;  /* 0x0000000842007986 */ /* 0x0023e8000c101d06 */
[----:B--2---:R-:W-:Y:S01]  /*2470*/  STG.E.128 desc[UR6][R14.64], R4 ;  /* 0x000000040e007986 */ /* 0x004fe2000c101d06 */
[----:B------:R-:W-:Y:S06]  /*2480*/  BAR.SYNC.DEFER_BLOCKING 0x0 ;  /* 0x0000000000007b1d */ /* 0x000fec0000010000 */
[----:B------:R-:W-:Y:S01]  /*2490*/  STS [R0], R51 ;  /* 0x0000003300007388 */ /* 0x000fe20000000800 */
[----:B-1----:R-:W-:-:S03]  /*24a0*/  IMAD.WIDE R66, R3, 0x10, R66 ;  /* 0x0000001003427825 */ /* 0x002fc600078e0242 */
        /* <DEDUP_REMOVED lines=13> */
[----:B------:R-:W-:Y:S05]  /*2580*/  EXIT ;  /* 0x000000000000794d */ /* 0x000fea0003800000 */
.L_x_2:
[----:B------:R-:W-:-:S00]  /*2590*/  BRA `(.L_x_2) ;  /* 0xfffffffc00fc7947 */ /* 0x000fc0000383ffff */
[----:B------:R-:W-:-:S00]  /*25a0*/  NOP ;  /* 0x0000000000007918 */ /* 0x000fc00000000000 */
        /* <DEDUP_REMOVED lines=13> */
.L_x_3:


//--------------------- .nv.shared.wmma_example   --------------------------
	.section	.nv.shared.wmma_example,"aw",@nobits
	.sectionflags	@""
	.align	16
	.zero		1024


//--------------------- .nv.shared.reserved.0     --------------------------
	.section	.nv.shared.reserved.0,"aw",@nobits
	.weak		__nv_reservedSMEM_offset_0_alias
	.size		__nv_reservedSMEM_offset_0_alias, 0, 64
	.other		__nv_reservedSMEM_offset_0_alias,@"STO_CUDA_RESERVED_SHARED STV_DEFAULT"
__nv_reservedSMEM_offset_0_alias:
	.zero		0
	.zero		64


//--------------------- .nv.constant0.wmma_example --------------------------
	.section	.nv.constant0.wmma_example,"a",@progbits
	.sectionflags	@""
	.align	4
.nv.constant0.wmma_example:
	.zero		928


//--------------------- SYMBOLS --------------------------

	.type		.nv.reservedSmem.offset0,@object
	.size		.nv.reservedSmem.offset0,0x4
	.type		.nv.reservedSmem.cap,@object
	.size		.nv.reservedSmem.cap,0x4
